	.target	sm_80

	.elftype	@"ET_EXEC"


//--------------------- .note.nv.tkinfo           --------------------------
	.section	.note.nv.tkinfo,"",@"SHT_NOTE"
	.sectionflags	@"SHF_NOTE_NV_TKINFO"
	.tkinfo
        /*0018*/ 	.word	0x00000002
        /*0030*/ 	.string	""
        /*0030*/ 	.string	"ptxas"
        /*0030*/ 	.string	"Cuda compilation tools, release 13.0, V13.0.88"
        /*0030*/ 	.string	"Build cuda_13.0.r13.0/compiler.36424714_0"
        /*0030*/ 	.string	"-v  -suppress-debug-info  -lineinfo  -arch sm_80 "



//--------------------- .note.nv.cuinfo           --------------------------
	.section	.note.nv.cuinfo,"",@"SHT_NOTE"
	.sectionflags	@"SHF_NOTE_NV_CUINFO"
        /*0018*/ 	.short	0x0002
        /*001a*/ 	.short	0x0050
        /*001c*/ 	.short	0x0082
	.zero		2


//--------------------- .nv.info                  --------------------------
	.section	.nv.info,"",@"SHT_CUDA_INFO"
	.align	4


	//----- nvinfo : EIATTR_REGCOUNT
	.align		4
        /*0000*/ 	.byte	0x04, 0x2f
        /*0002*/ 	.short	(.L_1 - .L_0)
	.align		4
.L_0:
        /*0004*/ 	.word	index@(matmul_kernel)
        /*0008*/ 	.word	0x000000ff


	//----- nvinfo : EIATTR_FRAME_SIZE
	.align		4
.L_1:
        /*000c*/ 	.byte	0x04, 0x11
        /*000e*/ 	.short	(.L_3 - .L_2)
	.align		4
.L_2:
        /*0010*/ 	.word	index@(matmul_kernel)
        /*0014*/ 	.word	0x00000248


	//----- nvinfo : EIATTR_MIN_STACK_SIZE
	.align		4
.L_3:
        /*0018*/ 	.byte	0x04, 0x12
        /*001a*/ 	.short	(.L_5 - .L_4)
	.align		4
.L_4:
        /*001c*/ 	.word	index@(matmul_kernel)
        /*0020*/ 	.word	0x00000248
.L_5:


//--------------------- .nv.info.matmul_kernel    --------------------------
	.section	.nv.info.matmul_kernel,"",@"SHT_CUDA_INFO"
	.sectionflags	@""
	.align	4


	//----- nvinfo : EIATTR_CUDA_API_VERSION
	.align		4
        /*0000*/ 	.byte	0x04, 0x37
        /*0002*/ 	.short	(.L_7 - .L_6)
.L_6:
        /*0004*/ 	.word	0x00000082


	//----- nvinfo : EIATTR_SW2861232_WAR
	.align		4
.L_7:
        /*0008*/ 	.byte	0x01, 0x35
	.zero		2


	//----- nvinfo : EIATTR_PARAM_CBANK
	.align		4
        /*000c*/ 	.byte	0x04, 0x0a
        /*000e*/ 	.short	(.L_9 - .L_8)
	.align		4
.L_8:
        /*0010*/ 	.word	index@(.nv.constant0.matmul_kernel)
        /*0014*/ 	.short	0x0160
        /*0016*/ 	.short	0x0050


	//----- nvinfo : EIATTR_CBANK_PARAM_SIZE
	.align		4
.L_9:
        /*0018*/ 	.byte	0x03, 0x19
        /*001a*/ 	.short	0x0050


	//----- nvinfo : EIATTR_KPARAM_INFO
	.align		4
        /*001c*/ 	.byte	0x04, 0x17
        /*001e*/ 	.short	(.L_11 - .L_10)
.L_10:
        /*0020*/ 	.word	0x00000000
        /*0024*/ 	.short	0x000d
        /*0026*/ 	.short	0x0048
        /*0028*/ 	.byte	0x00, 0xf4, 0x21, 0x00


	//----- nvinfo : EIATTR_KPARAM_INFO
	.align		4
.L_11:
        /*002c*/ 	.byte	0x04, 0x17
        /*002e*/ 	.short	(.L_13 - .L_12)
.L_12:
        /*0030*/ 	.word	0x00000000
        /*0034*/ 	.short	0x000c
        /*0036*/ 	.short	0x0040
        /*0038*/ 	.byte	0x00, 0xf4, 0x21, 0x00


	//----- nvinfo : EIATTR_KPARAM_INFO
	.align		4
.L_13:
        /*003c*/ 	.byte	0x04, 0x17
        /*003e*/ 	.short	(.L_15 - .L_14)
.L_14:
        /*0040*/ 	.word	0x00000000
        /*0044*/ 	.short	0x000b
        /*0046*/ 	.short	0x0038
        /*0048*/ 	.byte	0x00, 0xf0, 0x11, 0x00


	//----- nvinfo : EIATTR_KPARAM_INFO
	.align		4
.L_15:
        /*004c*/ 	.byte	0x04, 0x17
        /*004e*/ 	.short	(.L_17 - .L_16)
.L_16:
        /*0050*/ 	.word	0x00000000
        /*0054*/ 	.short	0x000a
        /*0056*/ 	.short	0x0034
        /*0058*/ 	.byte	0x00, 0xf0, 0x11, 0x00


	//----- nvinfo : EIATTR_KPARAM_INFO
	.align		4
.L_17:
        /*005c*/ 	.byte	0x04, 0x17
        /*005e*/ 	.short	(.L_19 - .L_18)
.L_18:
        /*0060*/ 	.word	0x00000000
        /*0064*/ 	.short	0x0009
        /*0066*/ 	.short	0x0030
        /*0068*/ 	.byte	0x00, 0xf0, 0x11, 0x00


	//----- nvinfo : EIATTR_KPARAM_INFO
	.align		4
.L_19:
        /*006c*/ 	.byte	0x04, 0x17
        /*006e*/ 	.short	(.L_21 - .L_20)
.L_20:
        /*0070*/ 	.word	0x00000000
        /*0074*/ 	.short	0x0008
        /*0076*/ 	.short	0x002c
        /*0078*/ 	.byte	0x00, 0xf0, 0x11, 0x00


	//----- nvinfo : EIATTR_KPARAM_INFO
	.align		4
.L_21:
        /*007c*/ 	.byte	0x04, 0x17
        /*007e*/ 	.short	(.L_23 - .L_22)
.L_22:
        /*0080*/ 	.word	0x00000000
        /*0084*/ 	.short	0x0007
        /*0086*/ 	.short	0x0028
        /*0088*/ 	.byte	0x00, 0xf0, 0x11, 0x00


	//----- nvinfo : EIATTR_KPARAM_INFO
	.align		4
.L_23:
        /*008c*/ 	.byte	0x04, 0x17
        /*008e*/ 	.short	(.L_25 - .L_24)
.L_24:
        /*0090*/ 	.word	0x00000000
        /*0094*/ 	.short	0x0006
        /*0096*/ 	.short	0x0024
        /*0098*/ 	.byte	0x00, 0xf0, 0x11, 0x00


	//----- nvinfo : EIATTR_KPARAM_INFO
	.align		4
.L_25:
        /*009c*/ 	.byte	0x04, 0x17
        /*009e*/ 	.short	(.L_27 - .L_26)
.L_26:
        /*00a0*/ 	.word	0x00000000
        /*00a4*/ 	.short	0x0005
        /*00a6*/ 	.short	0x0020
        /*00a8*/ 	.byte	0x00, 0xf0, 0x11, 0x00


	//----- nvinfo : EIATTR_KPARAM_INFO
	.align		4
.L_27:
        /*00ac*/ 	.byte	0x04, 0x17
        /*00ae*/ 	.short	(.L_29 - .L_28)
.L_28:
        /*00b0*/ 	.word	0x00000000
        /*00b4*/ 	.short	0x0004
        /*00b6*/ 	.short	0x001c
        /*00b8*/ 	.byte	0x00, 0xf0, 0x11, 0x00


	//----- nvinfo : EIATTR_KPARAM_INFO
	.align		4
.L_29:
        /*00bc*/ 	.byte	0x04, 0x17
        /*00be*/ 	.short	(.L_31 - .L_30)
.L_30:
        /*00c0*/ 	.word	0x00000000
        /*00c4*/ 	.short	0x0003
        /*00c6*/ 	.short	0x0018
        /*00c8*/ 	.byte	0x00, 0xf0, 0x11, 0x00


	//----- nvinfo : EIATTR_KPARAM_INFO
	.align		4
.L_31:
        /*00cc*/ 	.byte	0x04, 0x17
        /*00ce*/ 	.short	(.L_33 - .L_32)
.L_32:
        /*00d0*/ 	.word	0x00000000
        /*00d4*/ 	.short	0x0002
        /*00d6*/ 	.short	0x0010
        /*00d8*/ 	.byte	0x00, 0xf4, 0x21, 0x00


	//----- nvinfo : EIATTR_KPARAM_INFO
	.align		4
.L_33:
        /*00dc*/ 	.byte	0x04, 0x17
        /*00de*/ 	.short	(.L_35 - .L_34)
.L_34:
        /*00e0*/ 	.word	0x00000000
        /*00e4*/ 	.short	0x0001
        /*00e6*/ 	.short	0x0008
        /*00e8*/ 	.byte	0x00, 0xf4, 0x21, 0x00


	//----- nvinfo : EIATTR_KPARAM_INFO
	.align		4
.L_35:
        /*00ec*/ 	.byte	0x04, 0x17
        /*00ee*/ 	.short	(.L_37 - .L_36)
.L_36:
        /*00f0*/ 	.word	0x00000000
        /*00f4*/ 	.short	0x0000
        /*00f6*/ 	.short	0x0000
        /*00f8*/ 	.byte	0x00, 0xf4, 0x21, 0x00


	//----- nvinfo : EIATTR_MAXREG_COUNT
	.align		4
.L_37:
        /*00fc*/ 	.byte	0x03, 0x1b
        /*00fe*/ 	.short	0x00ff


	//----- nvinfo : EIATTR_NUM_BARRIERS
	.align		4
        /*0100*/ 	.byte	0x02, 0x4c
        /*0102*/ 	.byte	0x01
	.zero		1


	//----- nvinfo : EIATTR_ANNOTATIONS
	.align		4
        /*0104*/ 	.byte	0x04, 0x55
        /*0106*/ 	.short	(.L_39 - .L_38)


	//   ....[0]....
.L_38:
        /*0108*/ 	.word	0x00000001
        /*010c*/ 	.byte	0x50, 0x68, 0x00, 0x00, 0x01, 0x00, 0x00, 0x00, 0x90, 0x68, 0x00, 0x00, 0x01, 0x00, 0x00, 0x00
        /* <DEDUP_REMOVED lines=157> */
        /*0aec*/ 	.byte	0xd0, 0xbc, 0x00, 0x00, 0x01, 0x00, 0x00, 0x00, 0xf0, 0xbc, 0x00, 0x00


	//----- nvinfo : EIATTR_MERCURY_ISA_VERSION
	.align		4
.L_39:
        /*0af8*/ 	.byte	0x03, 0x5f
        /*0afa*/ 	.short	0x0000


	//----- nvinfo : EIATTR_EXIT_INSTR_OFFSETS
	.align		4
        /*0afc*/ 	.byte	0x04, 0x1c
        /*0afe*/ 	.short	(.L_41 - .L_40)


	//   ....[0]....
.L_40:
        /*0b00*/ 	.word	0x0000efa0


	//   ....[1]....
        /*0b04*/ 	.word	0x0000efc0


	//----- nvinfo : EIATTR_REQNTID
	.align		4
.L_41:
        /*0b08*/ 	.byte	0x04, 0x10
        /*0b0a*/ 	.short	(.L_43 - .L_42)
.L_42:
        /*0b0c*/ 	.word	0x00000080
        /*0b10*/ 	.word	0x00000001
        /*0b14*/ 	.word	0x00000001
.L_43:


//--------------------- .nv.callgraph             --------------------------
	.section	.nv.callgraph,"",@"SHT_CUDA_CALLGRAPH"
	.align	4
	.sectionentsize	8
	.align		4
        /*0000*/ 	.word	0x00000000
	.align		4
        /*0004*/ 	.word	0xffffffff
	.align		4
        /*0008*/ 	.word	0x00000000
	.align		4
        /*000c*/ 	.word	0xfffffffe
	.align		4
        /*0010*/ 	.word	0x00000000
	.align		4
        /*0014*/ 	.word	0xfffffffd
	.align		4
        /*0018*/ 	.word	0x00000000
	.align		4
        /*001c*/ 	.word	0xfffffffc


//--------------------- .nv.rel.action            --------------------------
	.section	.nv.rel.action,"",@"SHT_CUDA_RELOCINFO"
	.align	8
	.sectionentsize	8
        /*0000*/ 	.byte	0x73, 0x00, 0x00, 0x00, 0x00, 0x00, 0x00, 0x00, 0x00, 0x00, 0x00, 0x11, 0x25, 0x00, 0x05, 0x36


//--------------------- .nv.constant0.matmul_kernel --------------------------
	.section	.nv.constant0.matmul_kernel,"a",@progbits
	.sectionflags	@""
	.align	4
.nv.constant0.matmul_kernel:
	.zero		432


//--------------------- .text.matmul_kernel       --------------------------
	.section	.text.matmul_kernel,"ax",@progbits
	.sectioninfo	@"SHI_REGISTERS=255"
	.align	128
        .global         matmul_kernel
        .type           matmul_kernel,@function
        .size           matmul_kernel,(.L_x_3 - matmul_kernel)
        .other          matmul_kernel,@"STO_CUDA_ENTRY STV_DEFAULT"
matmul_kernel:
.text.matmul_kernel:
[----:B------:R-:W-:Y:S02]  /*0000*/  IMAD.MOV.U32 R1, RZ, RZ, c[0x0][0x28] ;  /* 0x00000a00ff017624 */ /* 0x000fe400078e00ff */
[----:B------:R-:W-:Y:S01]  /*0010*/  IMAD.MOV.U32 R0, RZ, RZ, c[0x0][0x17c] ;  /* 0x00005f00ff007624 */ /* 0x000fe200078e00ff */
[----:B------:R-:W1:Y:S01]  /*0020*/  S2R R5, SR_CTAID.X ;  /* 0x0000000000057919 */ /* 0x000e620000002500 */
[----:B------:R-:W-:Y:S01]  /*0030*/  IABS R24, c[0x0][0x17c] ;  /* 0x00005f0000187a13 */ /* 0x000fe20000000000 */
[----:B------:R-:W-:Y:S01]  /*0040*/  ULDC.64 UR4, c[0x0][0x118] ;  /* 0x0000460000047ab9 */ /* 0x000fe20000000a00 */
[----:B------:R-:W-:Y:S02]  /*0050*/  IABS R23, c[0x0][0x178] ;  /* 0x00005e0000177a13 */ /* 0x000fe40000000000 */
[----:B------:R-:W-:Y:S02]  /*0060*/  IADD3 R0, R0, 0x3f, RZ ;  /* 0x0000003f00007810 */ /* 0x000fe40007ffe0ff */
[----:B------:R-:W-:Y:S02]  /*0070*/  IADD3 R1, R1, -0x248, RZ ;  /* 0xfffffdb801017810 */ /* 0x000fe40007ffe0ff */
[----:B------:R-:W-:-:S04]  /*0080*/  SHF.R.S32.HI R3, RZ, 0x1f, R0 ;  /* 0x0000001fff037819 */ /* 0x000fc80000011400 */
[----:B------:R-:W-:-:S04]  /*0090*/  LEA.HI R3, R3, R0, RZ, 0x6 ;  /* 0x0000000003037211 */ /* 0x000fc800078f30ff */
[----:B------:R-:W-:-:S05]  /*00a0*/  SHF.R.S32.HI R3, RZ, 0x6, R3 ;  /* 0x00000006ff037819 */ /* 0x000fca0000011403 */
[----:B------:R-:W-:Y:S01]  /*00b0*/  IMAD.SHL.U32 R4, R3, 0x8, RZ ;  /* 0x0000000803047824 */ /* 0x000fe200078e00ff */
[----:B-1----:R-:W-:-:S04]  /*00c0*/  IABS R8, R5 ;  /* 0x0000000500087213 */ /* 0x002fc80000000000 */
[-C--:B------:R-:W-:Y:S02]  /*00d0*/  IABS R7, R4.reuse ;  /* 0x0000000400077213 */ /* 0x080fe40000000000 */
[----:B------:R-:W-:Y:S02]  /*00e0*/  IABS R10, R4 ;  /* 0x00000004000a7213 */ /* 0x000fe40000000000 */
[----:B------:R-:W1:Y:S08]  /*00f0*/  I2F.RP R0, R7 ;  /* 0x0000000700007306 */ /* 0x000e700000209400 */
[----:B-1----:R-:W1:Y:S02]  /*0100*/  MUFU.RCP R0, R0 ;  /* 0x0000000000007308 */ /* 0x002e640000001000 */
[----:B-1----:R-:W-:Y:S01]  /*0110*/  IADD3 R2, R0, 0xffffffe, RZ ;  /* 0x0ffffffe00027810 */ /* 0x002fe20007ffe0ff */
[----:B------:R-:W-:-:S05]  /*0120*/  IMAD.MOV R0, RZ, RZ, -R10 ;  /* 0x000000ffff007224 */ /* 0x000fca00078e0a0a */
[----:B------:R1:W2:Y:S02]  /*0130*/  F2I.FTZ.U32.TRUNC.NTZ R3, R2 ;  /* 0x0000000200037305 */ /* 0x0002a4000021f000 */
[----:B-1----:R-:W-:Y:S02]  /*0140*/  IMAD.MOV.U32 R2, RZ, RZ, RZ ;  /* 0x000000ffff027224 */ /* 0x002fe400078e00ff */
[----:B--2---:R-:W-:-:S04]  /*0150*/  IMAD.MOV R6, RZ, RZ, -R3 ;  /* 0x000000ffff067224 */ /* 0x004fc800078e0a03 */
[----:B------:R-:W-:Y:S02]  /*0160*/  IMAD R9, R6, R7, RZ ;  /* 0x0000000706097224 */ /* 0x000fe400078e02ff */
[----:B------:R-:W-:Y:S02]  /*0170*/  IMAD.MOV.U32 R6, RZ, RZ, R8 ;  /* 0x000000ffff067224 */ /* 0x000fe400078e0008 */
[----:B------:R-:W-:-:S06]  /*0180*/  IMAD.HI.U32 R3, R3, R9, R2 ;  /* 0x0000000903037227 */ /* 0x000fcc00078e0002 */
[----:B------:R-:W-:-:S04]  /*0190*/  IMAD.HI.U32 R3, R3, R6, RZ ;  /* 0x0000000603037227 */ /* 0x000fc800078e00ff */
[----:B------:R-:W-:-:S05]  /*01a0*/  IMAD R0, R3, R0, R6 ;  /* 0x0000000003007224 */ /* 0x000fca00078e0206 */
[----:B------:R-:W-:-:S13]  /*01b0*/  ISETP.GT.U32.AND P1, PT, R7, R0, PT ;  /* 0x000000000700720c */ /* 0x000fda0003f24070 */
[----:B------:R-:W-:Y:S01]  /*01c0*/  @!P1 IMAD.IADD R0, R0, 0x1, -R7 ;  /* 0x0000000100009824 */ /* 0x000fe200078e0a07 */
[----:B------:R-:W-:Y:S02]  /*01d0*/  @!P1 IADD3 R3, R3, 0x1, RZ ;  /* 0x0000000103039810 */ /* 0x000fe40007ffe0ff */
[----:B------:R-:W-:Y:S02]  /*01e0*/  ISETP.NE.AND P1, PT, R4, RZ, PT ;  /* 0x000000ff0400720c */ /* 0x000fe40003f25270 */
[----:B------:R-:W-:Y:S02]  /*01f0*/  ISETP.GE.U32.AND P0, PT, R0, R7, PT ;  /* 0x000000070000720c */ /* 0x000fe40003f06070 */
[----:B------:R-:W-:-:S04]  /*0200*/  LOP3.LUT R0, R5, R4, RZ, 0x3c, !PT ;  /* 0x0000000405007212 */ /* 0x000fc800078e3cff */
[----:B------:R-:W-:Y:S01]  /*0210*/  ISETP.GE.AND P2, PT, R0, RZ, PT ;  /* 0x000000ff0000720c */ /* 0x000fe20003f46270 */
[----:B------:R-:W-:-:S05]  /*0220*/  IMAD.MOV.U32 R0, RZ, RZ, c[0x0][0x178] ;  /* 0x00005e00ff007624 */ /* 0x000fca00078e00ff */
[----:B------:R-:W-:Y:S02]  /*0230*/  IADD3 R0, R0, 0xff, RZ ;  /* 0x000000ff00007810 */ /* 0x000fe40007ffe0ff */
[----:B------:R-:W-:-:S05]  /*0240*/  @P0 IADD3 R3, R3, 0x1, RZ ;  /* 0x0000000103030810 */ /* 0x000fca0007ffe0ff */
[----:B------:R-:W-:Y:S01]  /*0250*/  IMAD.MOV.U32 R2, RZ, RZ, R3 ;  /* 0x000000ffff027224 */ /* 0x000fe200078e0003 */
[----:B------:R-:W-:-:S03]  /*0260*/  SHF.R.S32.HI R3, RZ, 0x1f, R0 ;  /* 0x0000001fff037819 */ /* 0x000fc60000011400 */
[----:B------:R-:W-:Y:S01]  /*0270*/  @!P2 IMAD.MOV R2, RZ, RZ, -R2 ;  /* 0x000000ffff02a224 */ /* 0x000fe200078e0a02 */
[----:B------:R-:W-:Y:S02]  /*0280*/  @!P1 LOP3.LUT R2, RZ, R4, RZ, 0x33, !PT ;  /* 0x00000004ff029212 */ /* 0x000fe400078e33ff */
[----:B------:R-:W-:-:S03]  /*0290*/  LEA.HI R3, R3, R0, RZ, 0x8 ;  /* 0x0000000003037211 */ /* 0x000fc600078f40ff */
[----:B------:R-:W-:Y:S02]  /*02a0*/  IMAD.SHL.U32 R16, R2, 0x8, RZ ;  /* 0x0000000802107824 */ /* 0x000fe400078e00ff */
[----:B------:R-:W-:-:S03]  /*02b0*/  IMAD.MOV R2, RZ, RZ, -R2 ;  /* 0x000000ffff027224 */ /* 0x000fc600078e0a02 */
[----:B------:R-:W-:Y:S01]  /*02c0*/  LEA.HI.SX32 R3, R3, -R16, 0x18 ;  /* 0x8000001003037211 */ /* 0x000fe200078fc2ff */
[----:B------:R-:W-:Y:S02]  /*02d0*/  IMAD R17, R4, R2, R5 ;  /* 0x0000000204117224 */ /* 0x000fe400078e0205 */
[----:B------:R-:W-:Y:S01]  /*02e0*/  IMAD.MOV.U32 R2, RZ, RZ, RZ ;  /* 0x000000ffff027224 */ /* 0x000fe200078e00ff */
[----:B------:R-:W-:Y:S02]  /*02f0*/  IMNMX R18, R3, 0x8, PT ;  /* 0x0000000803127817 */ /* 0x000fe40003800200 */
[----:B------:R-:W-:Y:S02]  /*0300*/  IABS R4, R17 ;  /* 0x0000001100047213 */ /* 0x000fe40000000000 */
[----:B------:R-:W-:-:S04]  /*0310*/  IABS R7, R18 ;  /* 0x0000001200077213 */ /* 0x000fc80000000000 */
[----:B------:R-:W1:Y:S08]  /*0320*/  I2F.RP R0, R7 ;  /* 0x0000000700007306 */ /* 0x000e700000209400 */
[----:B-1----:R-:W1:Y:S02]  /*0330*/  MUFU.RCP R0, R0 ;  /* 0x0000000000007308 */ /* 0x002e640000001000 */
[----:B-1----:R-:W-:-:S06]  /*0340*/  IADD3 R3, R0, 0xffffffe, RZ ;  /* 0x0ffffffe00037810 */ /* 0x002fcc0007ffe0ff */
[----:B------:R-:W1:Y:S02]  /*0350*/  F2I.FTZ.U32.TRUNC.NTZ R3, R3 ;  /* 0x0000000300037305 */ /* 0x000e64000021f000 */
[----:B-1----:R-:W-:-:S04]  /*0360*/  IMAD.MOV R6, RZ, RZ, -R3 ;  /* 0x000000ffff067224 */ /* 0x002fc800078e0a03 */
[----:B------:R-:W-:Y:S01]  /*0370*/  IMAD R5, R6, R7, RZ ;  /* 0x0000000706057224 */ /* 0x000fe200078e02ff */
[----:B------:R-:W-:-:S03]  /*0380*/  IABS R6, R18 ;  /* 0x0000001200067213 */ /* 0x000fc60000000000 */
[----:B------:R-:W-:-:S04]  /*0390*/  IMAD.HI.U32 R2, R3, R5, R2 ;  /* 0x0000000503027227 */ /* 0x000fc800078e0002 */
[----:B------:R-:W-:Y:S02]  /*03a0*/  IMAD.MOV.U32 R3, RZ, RZ, R4 ;  /* 0x000000ffff037224 */ /* 0x000fe400078e0004 */
[----:B------:R-:W-:Y:S02]  /*03b0*/  IMAD.MOV R4, RZ, RZ, -R6 ;  /* 0x000000ffff047224 */ /* 0x000fe400078e0a06 */
[----:B------:R-:W-:Y:S01]  /*03c0*/  IMAD.HI.U32 R0, R2, R3, RZ ;  /* 0x0000000302007227 */ /* 0x000fe200078e00ff */
[----:B------:R-:W1:Y:S03]  /*03d0*/  I2F.RP R6, R24 ;  /* 0x0000001800067306 */ /* 0x000e660000209400 */
[----:B------:R-:W-:Y:S01]  /*03e0*/  IMAD R2, R0, R4, R3 ;  /* 0x0000000400027224 */ /* 0x000fe200078e0203 */
[----:B------:R-:W-:-:S04]  /*03f0*/  LOP3.LUT R3, R17, R18, RZ, 0x3c, !PT ;  /* 0x0000001211037212 */ /* 0x000fc800078e3cff */
[----:B------:R-:W-:Y:S01]  /*0400*/  ISETP.GT.U32.AND P1, PT, R7, R2, PT ;  /* 0x000000020700720c */ /* 0x000fe20003f24070 */
[----:B------:R-:W-:Y:S01]  /*0410*/  I2F.RP R4, R23 ;  /* 0x0000001700047306 */ /* 0x000fe20000209400 */
[----:B------:R-:W-:-:S07]  /*0420*/  ISETP.GE.AND P2, PT, R3, RZ, PT ;  /* 0x000000ff0300720c */ /* 0x000fce0003f46270 */
[----:B-1----:R-:W1:Y:S04]  /*0430*/  MUFU.RCP R6, R6 ;  /* 0x0000000600067308 */ /* 0x002e680000001000 */
[----:B------:R-:W-:Y:S01]  /*0440*/  @!P1 IMAD.IADD R2, R2, 0x1, -R7 ;  /* 0x0000000102029824 */ /* 0x000fe200078e0a07 */
[----:B------:R-:W-:Y:S02]  /*0450*/  @!P1 IADD3 R0, R0, 0x1, RZ ;  /* 0x0000000100009810 */ /* 0x000fe40007ffe0ff */
[----:B------:R-:W-:Y:S02]  /*0460*/  ISETP.NE.AND P1, PT, R18, RZ, PT ;  /* 0x000000ff1200720c */ /* 0x000fe40003f25270 */
[----:B------:R-:W-:Y:S01]  /*0470*/  ISETP.GE.U32.AND P0, PT, R2, R7, PT ;  /* 0x000000070200720c */ /* 0x000fe20003f06070 */
[----:B------:R-:W-:Y:S01]  /*0480*/  IMAD.MOV.U32 R7, RZ, RZ, c[0x0][0x180] ;  /* 0x00006000ff077624 */ /* 0x000fe200078e00ff */
[----:B------:R-:W2:Y:S04]  /*0490*/  S2R R2, SR_TID.X ;  /* 0x0000000000027919 */ /* 0x000ea80000002100 */
[----:B------:R-:W-:-:S02]  /*04a0*/  IADD3 R9, R7, -0x1, RZ ;  /* 0xffffffff07097810 */ /* 0x000fc40007ffe0ff */
[----:B-1----:R-:W-:Y:S02]  /*04b0*/  IADD3 R5, R6, 0xffffffe, RZ ;  /* 0x0ffffffe06057810 */ /* 0x002fe40007ffe0ff */
[----:B------:R-:W-:-:S03]  /*04c0*/  IADD3 R153, R7, -0x35, RZ ;  /* 0xffffffcb07997810 */ /* 0x000fc60007ffe0ff */
[----:B------:R-:W-:Y:S01]  /*04d0*/  @P0 IADD3 R0, R0, 0x1, RZ ;  /* 0x0000000100000810 */ /* 0x000fe20007ffe0ff */
[----:B------:R-:W1:Y:S04]  /*04e0*/  F2I.FTZ.U32.TRUNC.NTZ R5, R5 ;  /* 0x0000000500057305 */ /* 0x000e68000021f000 */
[----:B------:R-:W-:-:S04]  /*04f0*/  IMAD.MOV.U32 R19, RZ, RZ, R0 ;  /* 0x000000ffff137224 */ /* 0x000fc800078e0000 */
[----:B------:R-:W-:Y:S01]  /*0500*/  @!P2 IMAD.MOV R19, RZ, RZ, -R19 ;  /* 0x000000ffff13a224 */ /* 0x000fe200078e0a13 */
[----:B------:R-:W-:Y:S01]  /*0510*/  @!P1 LOP3.LUT R19, RZ, R18, RZ, 0x33, !PT ;  /* 0x00000012ff139212 */ /* 0x000fe200078e33ff */
[----:B------:R3:W4:Y:S01]  /*0520*/  MUFU.RCP R0, R4 ;  /* 0x0000000400007308 */ /* 0x0007220000001000 */
[----:B------:R-:W-:Y:S02]  /*0530*/  ISETP.GE.U32.AND P1, PT, R9, 0x7fffffe0, PT ;  /* 0x7fffffe00900780c */ /* 0x000fe40003f26070 */
[----:B--2---:R-:W-:Y:S01]  /*0540*/  SHF.R.U32.HI R6, RZ, 0x5, R2 ;  /* 0x00000005ff067819 */ /* 0x004fe20000011602 */
[----:B------:R-:W-:Y:S01]  /*0550*/  IMAD.SHL.U32 R199, R19, 0x40, RZ ;  /* 0x0000004013c77824 */ /* 0x000fe200078e00ff */
[----:B------:R-:W-:Y:S01]  /*0560*/  LOP3.LUT R215, R2, 0x7f, RZ, 0xc0, !PT ;  /* 0x0000007f02d77812 */ /* 0x000fe200078ec0ff */
[--C-:B-1----:R-:W-:Y:S01]  /*0570*/  IMAD.MOV R3, RZ, RZ, -R5.reuse ;  /* 0x000000ffff037224 */ /* 0x102fe200078e0a05 */
[----:B------:R-:W-:Y:S01]  /*0580*/  SGXT.U32 R6, R6, 0x2 ;  /* 0x000000020606781a */ /* 0x000fe20000000000 */
[----:B---3--:R-:W-:Y:S01]  /*0590*/  IMAD.MOV.U32 R4, RZ, RZ, RZ ;  /* 0x000000ffff047224 */ /* 0x008fe200078e00ff */
[C---:B------:R-:W-:Y:S01]  /*05a0*/  LOP3.LUT R170, R2.reuse, 0x1f, RZ, 0xc0, !PT ;  /* 0x0000001f02aa7812 */ /* 0x040fe200078ec0ff */
[----:B------:R-:W-:Y:S01]  /*05b0*/  IMAD R3, R3, R24, RZ ;  /* 0x0000001803037224 */ /* 0x000fe200078e02ff */
[----:B------:R-:W-:Y:S01]  /*05c0*/  LOP3.LUT R6, R199, R6, RZ, 0xfc, !PT ;  /* 0x00000006c7067212 */ /* 0x000fe200078efcff */
[----:B------:R-:W-:Y:S01]  /*05d0*/  IMAD.SHL.U32 R204, R215, 0x4, RZ ;  /* 0x00000004d7cc7824 */ /* 0x000fe200078e00ff */
[----:B------:R-:W-:Y:S01]  /*05e0*/  LOP3.LUT R208, R2, 0x60, RZ, 0xc0, !PT ;  /* 0x0000006002d07812 */ /* 0x000fe200078ec0ff */
[----:B------:R-:W-:Y:S01]  /*05f0*/  IMAD.HI.U32 R3, R5, R3, R4 ;  /* 0x0000000305037227 */ /* 0x000fe200078e0004 */
[----:B------:R-:W-:-:S02]  /*0600*/  LOP3.LUT R22, R6, 0x3c, RZ, 0xfc, !PT ;  /* 0x0000003c06167812 */ /* 0x000fc400078efcff */
[----:B------:R-:W-:Y:S01]  /*0610*/  IABS R10, R6 ;  /* 0x00000006000a7213 */ /* 0x000fe20000000000 */
[----:B------:R-:W-:Y:S01]  /*0620*/  IMAD R168, R170, c[0x0][0x18c], RZ ;  /* 0x00006300aaa87a24 */ /* 0x000fe200078e02ff */
[----:B------:R-:W-:Y:S02]  /*0630*/  IABS R12, R22 ;  /* 0x00000016000c7213 */ /* 0x000fe40000000000 */
[----:B------:R-:W-:Y:S01]  /*0640*/  LOP3.LUT R20, R6, 0x4, RZ, 0xfc, !PT ;  /* 0x0000000406147812 */ /* 0x000fe200078efcff */
[C---:B------:R-:W-:Y:S01]  /*0650*/  IMAD.HI.U32 R4, R3.reuse, R10, RZ ;  /* 0x0000000a03047227 */ /* 0x040fe200078e00ff */
[----:B----4-:R-:W-:Y:S02]  /*0660*/  IADD3 R0, R0, 0xffffffe, RZ ;  /* 0x0ffffffe00007810 */ /* 0x010fe40007ffe0ff */
[----:B------:R-:W-:Y:S01]  /*0670*/  IABS R13, R20 ;  /* 0x00000014000d7213 */ /* 0x000fe20000000000 */
[----:B------:R-:W-:Y:S01]  /*0680*/  IMAD.HI.U32 R8, R3, R12, RZ ;  /* 0x0000000c03087227 */ /* 0x000fe200078e00ff */
[----:B------:R-:W1:Y:S01]  /*0690*/  F2I.FTZ.U32.TRUNC.NTZ R5, R0 ;  /* 0x0000000000057305 */ /* 0x000e62000021f000 */
[----:B------:R-:W-:-:S02]  /*06a0*/  LOP3.LUT R21, R6, 0x8, RZ, 0xfc, !PT ;  /* 0x0000000806157812 */ /* 0x000fc400078efcff */
[----:B------:R-:W-:Y:S01]  /*06b0*/  IMAD.MOV R9, RZ, RZ, -R8 ;  /* 0x000000ffff097224 */ /* 0x000fe200078e0a08 */
[----:B------:R-:W-:Y:S01]  /*06c0*/  LOP3.LUT R25, R6, 0xc, RZ, 0xfc, !PT ;  /* 0x0000000c06197812 */ /* 0x000fe200078efcff */
[----:B------:R-:W-:Y:S01]  /*06d0*/  IMAD.MOV R11, RZ, RZ, -R4 ;  /* 0x000000ffff0b7224 */ /* 0x000fe200078e0a04 */
[----:B------:R-:W-:Y:S01]  /*06e0*/  IABS R14, R21 ;  /* 0x00000015000e7213 */ /* 0x000fe20000000000 */
[C---:B------:R-:W-:Y:S01]  /*06f0*/  IMAD.HI.U32 R4, R3.reuse, R13, RZ ;  /* 0x0000000d03047227 */ /* 0x040fe200078e00ff */
[----:B------:R-:W-:Y:S02]  /*0700*/  IABS R15, R25 ;  /* 0x00000019000f7213 */ /* 0x000fe40000000000 */
[----:B------:R-:W-:Y:S01]  /*0710*/  ISETP.GE.AND P4, PT, R20, RZ, PT ;  /* 0x000000ff1400720c */ /* 0x000fe20003f86270 */
[----:B------:R-:W-:Y:S01]  /*0720*/  IMAD R12, R24, R9, R12 ;  /* 0x00000009180c7224 */ /* 0x000fe200078e020c */
[C---:B------:R-:W-:Y:S01]  /*0730*/  LOP3.LUT R28, R6.reuse, 0x20, RZ, 0xfc, !PT ;  /* 0x00000020061c7812 */ /* 0x040fe200078efcff */
[----:B------:R-:W-:Y:S01]  /*0740*/  IMAD.MOV R4, RZ, RZ, -R4 ;  /* 0x000000ffff047224 */ /* 0x000fe200078e0a04 */
[----:B------:R-:W-:Y:S01]  /*0750*/  LOP3.LUT R29, R6, 0x24, RZ, 0xfc, !PT ;  /* 0x00000024061d7812 */ /* 0x000fe200078efcff */
[C---:B------:R-:W-:Y:S01]  /*0760*/  IMAD R8, R24.reuse, R11, R10 ;  /* 0x0000000b18087224 */ /* 0x040fe200078e020a */
[C---:B------:R-:W-:Y:S01]  /*0770*/  ISETP.GT.U32.AND P2, PT, R24.reuse, R12, PT ;  /* 0x0000000c1800720c */ /* 0x040fe20003f44070 */
[----:B------:R-:W-:Y:S01]  /*0780*/  IMAD R9, R24, R4, R13 ;  /* 0x0000000418097224 */ /* 0x000fe200078e020d */
[----:B------:R-:W-:Y:S01]  /*0790*/  LOP3.LUT R30, R6, 0x28, RZ, 0xfc, !PT ;  /* 0x00000028061e7812 */ /* 0x000fe200078efcff */
[----:B-1----:R-:W-:Y:S01]  /*07a0*/  IMAD.MOV R0, RZ, RZ, -R5 ;  /* 0x000000ffff007224 */ /* 0x002fe200078e0a05 */
[C---:B------:R-:W-:Y:S01]  /*07b0*/  ISETP.GT.U32.AND P0, PT, R24.reuse, R8, PT ;  /* 0x000000081800720c */ /* 0x040fe20003f04070 */
[----:B------:R-:W-:Y:S01]  /*07c0*/  IMAD.MOV.U32 R4, RZ, RZ, RZ ;  /* 0x000000ffff047224 */ /* 0x000fe200078e00ff */
[----:B------:R-:W-:Y:S01]  /*07d0*/  ISETP.GT.U32.AND P5, PT, R24, R9, PT ;  /* 0x000000091800720c */ /* 0x000fe20003fa4070 */
[----:B------:R-:W-:Y:S01]  /*07e0*/  IMAD R13, R0, R23, RZ ;  /* 0x00000017000d7224 */ /* 0x000fe200078e02ff */
[----:B------:R-:W-:Y:S01]  /*07f0*/  IABS R20, R30 ;  /* 0x0000001e00147213 */ /* 0x000fe20000000000 */
[----:B------:R-:W-:Y:S01]  /*0800*/  IMAD.HI.U32 R0, R3, R14, RZ ;  /* 0x0000000e03007227 */ /* 0x000fe200078e00ff */
[----:B------:R-:W-:-:S02]  /*0810*/  LOP3.LUT R32, R6, 0x30, RZ, 0xfc, !PT ;  /* 0x0000003006207812 */ /* 0x000fc400078efcff */
[----:B------:R-:W-:Y:S01]  /*0820*/  LOP3.LUT R31, R6, 0x2c, RZ, 0xfc, !PT ;  /* 0x0000002c061f7812 */ /* 0x000fe200078efcff */
[----:B------:R-:W-:Y:S01]  /*0830*/  @!P2 IMAD.IADD R12, R12, 0x1, -R24 ;  /* 0x000000010c0ca824 */ /* 0x000fe200078e0a18 */
[C---:B------:R-:W-:Y:S01]  /*0840*/  LOP3.LUT R33, R6.reuse, 0x34, RZ, 0xfc, !PT ;  /* 0x0000003406217812 */ /* 0x040fe200078efcff */
[----:B------:R-:W-:Y:S01]  /*0850*/  IMAD.MOV R11, RZ, RZ, -R19 ;  /* 0x000000ffff0b7224 */ /* 0x000fe200078e0a13 */
[----:B------:R-:W-:Y:S01]  /*0860*/  IABS R19, R29 ;  /* 0x0000001d00137213 */ /* 0x000fe20000000000 */
[----:B------:R-:W-:Y:S01]  /*0870*/  IMAD.HI.U32 R4, R5, R13, R4 ;  /* 0x0000000d05047227 */ /* 0x000fe200078e0004 */
[----:B------:R-:W-:Y:S02]  /*0880*/  LOP3.LUT R26, R6, 0x38, RZ, 0xfc, !PT ;  /* 0x00000038061a7812 */ /* 0x000fe400078efcff */
[C---:B------:R-:W-:Y:S01]  /*0890*/  LOP3.LUT R211, R204.reuse, 0x20, RZ, 0x3c, !PT ;  /* 0x00000020ccd37812 */ /* 0x040fe200078e3cff */
[----:B------:R-:W-:Y:S01]  /*08a0*/  IMAD.HI.U32 R10, R3, R15, RZ ;  /* 0x0000000f030a7227 */ /* 0x000fe200078e00ff */
[----:B------:R-:W-:-:S02]  /*08b0*/  LOP3.LUT R210, R204, 0x40, RZ, 0x3c, !PT ;  /* 0x00000040ccd27812 */ /* 0x000fc400078e3cff */
[----:B------:R-:W-:Y:S01]  /*08c0*/  LOP3.LUT R209, R204, 0x60, RZ, 0x3c, !PT ;  /* 0x00000060ccd17812 */ /* 0x000fe200078e3cff */
[----:B------:R-:W-:Y:S01]  /*08d0*/  IMAD.MOV R5, RZ, RZ, -R0 ;  /* 0x000000ffff057224 */ /* 0x000fe200078e0a00 */
[----:B------:R-:W-:Y:S01]  /*08e0*/  SHF.R.U32.HI R145, RZ, 0x1, R208 ;  /* 0x00000001ff917819 */ /* 0x000fe200000116d0 */
[----:B------:R-:W-:Y:S01]  /*08f0*/  @!P0 IMAD.IADD R8, R8, 0x1, -R24 ;  /* 0x0000000108088824 */ /* 0x000fe200078e0a18 */
[----:B------:R-:W-:Y:S01]  /*0900*/  ISETP.GT.U32.AND P0, PT, R24, R12, PT ;  /* 0x0000000c1800720c */ /* 0x000fe20003f04070 */
[----:B------:R-:W-:Y:S01]  /*0910*/  IMAD R0, R18, R11, R17 ;  /* 0x0000000b12007224 */ /* 0x000fe200078e0211 */
[----:B------:R-:W-:Y:S01]  /*0920*/  LOP3.LUT R17, R6, 0x10, RZ, 0xfc, !PT ;  /* 0x0000001006117812 */ /* 0x000fe200078efcff */
[----:B------:R-:W-:Y:S01]  /*0930*/  IMAD.MOV R10, RZ, RZ, -R10 ;  /* 0x000000ffff0a7224 */ /* 0x000fe200078e0a0a */
[C---:B------:R-:W-:Y:S01]  /*0940*/  ISETP.GT.U32.AND P2, PT, R24.reuse, R8, PT ;  /* 0x000000081800720c */ /* 0x040fe20003f44070 */
[----:B------:R-:W-:Y:S01]  /*0950*/  @!P5 IMAD.IADD R9, R9, 0x1, -R24 ;  /* 0x000000010909d824 */ /* 0x000fe200078e0a18 */
[----:B------:R-:W-:Y:S01]  /*0960*/  IABS R13, R17 ;  /* 0x00000011000d7213 */ /* 0x000fe20000000000 */
[C---:B------:R-:W-:Y:S01]  /*0970*/  IMAD R5, R24.reuse, R5, R14 ;  /* 0x0000000518057224 */ /* 0x040fe200078e020e */
[----:B------:R-:W-:Y:S01]  /*0980*/  IABS R18, R28 ;  /* 0x0000001c00127213 */ /* 0x000fe20000000000 */
[C---:B------:R-:W-:Y:S01]  /*0990*/  IMAD R11, R24.reuse, R10, R15 ;  /* 0x0000000a180b7224 */ /* 0x040fe200078e020f */
[C---:B------:R-:W-:Y:S01]  /*09a0*/  ISETP.GT.U32.AND P6, PT, R24.reuse, R9, PT ;  /* 0x000000091800720c */ /* 0x040fe20003fc4070 */
[----:B------:R-:W-:Y:S01]  /*09b0*/  IMAD.HI.U32 R10, R3, R13, RZ ;  /* 0x0000000d030a7227 */ /* 0x000fe200078e00ff */
[----:B------:R-:W-:-:S02]  /*09c0*/  ISETP.GT.U32.AND P3, PT, R24, R5, PT ;  /* 0x000000051800720c */ /* 0x000fc40003f64070 */
[----:B------:R-:W-:Y:S01]  /*09d0*/  ISETP.GT.U32.AND P5, PT, R24, R11, PT ;  /* 0x0000000b1800720c */ /* 0x000fe20003fa4070 */
[----:B------:R-:W-:Y:S01]  /*09e0*/  @!P0 IMAD.IADD R12, R12, 0x1, -R24 ;  /* 0x000000010c0c8824 */ /* 0x000fe200078e0a18 */
[----:B------:R-:W-:Y:S01]  /*09f0*/  ISETP.GE.AND P0, PT, R22, RZ, PT ;  /* 0x000000ff1600720c */ /* 0x000fe20003f06270 */
[----:B------:R-:W-:Y:S01]  /*0a00*/  IMAD.MOV R10, RZ, RZ, -R10 ;  /* 0x000000ffff0a7224 */ /* 0x000fe200078e0a0a */
[----:B------:R-:W-:Y:S01]  /*0a10*/  LOP3.LUT R15, R6, 0x14, RZ, 0xfc, !PT ;  /* 0x00000014060f7812 */ /* 0x000fe200078efcff */
[----:B------:R-:W-:Y:S01]  /*0a20*/  IMAD.MOV.U32 R22, RZ, RZ, R12 ;  /* 0x000000ffff167224 */ /* 0x000fe200078e000c */
[----:B------:R-:W-:Y:S01]  /*0a30*/  LOP3.LUT R200, R204, R145, RZ, 0x3c, !PT ;  /* 0x00000091ccc87212 */ /* 0x000fe200078e3cff */
[----:B------:R-:W-:Y:S01]  /*0a40*/  IMAD R12, R24, R10, R13 ;  /* 0x0000000a180c7224 */ /* 0x000fe200078e020d */
[----:B------:R-:W-:Y:S01]  /*0a50*/  IABS R14, R15 ;  /* 0x0000000f000e7213 */ /* 0x000fe20000000000 */
[--C-:B------:R-:W-:Y:S01]  /*0a60*/  @!P6 IMAD.IADD R9, R9, 0x1, -R24.reuse ;  /* 0x000000010909e824 */ /* 0x100fe200078e0a18 */
[----:B------:R-:W-:Y:S01]  /*0a70*/  ISETP.GE.AND P6, PT, R25, RZ, PT ;  /* 0x000000ff1900720c */ /* 0x000fe20003fc6270 */
[--C-:B------:R-:W-:Y:S01]  /*0a80*/  @!P3 IMAD.IADD R5, R5, 0x1, -R24.reuse ;  /* 0x000000010505b824 */ /* 0x100fe200078e0a18 */
[----:B------:R-:W-:Y:S01]  /*0a90*/  ISETP.GE.AND P3, PT, R6, RZ, PT ;  /* 0x000000ff0600720c */ /* 0x000fe20003f66270 */
[----:B------:R-:W-:Y:S01]  /*0aa0*/  @!P5 IMAD.IADD R11, R11, 0x1, -R24 ;  /* 0x000000010b0bd824 */ /* 0x000fe200078e0a18 */
[----:B------:R-:W-:Y:S01]  /*0ab0*/  IABS R25, R26 ;  /* 0x0000001a00197213 */ /* 0x000fe20000000000 */
[----:B------:R-:W-:Y:S01]  /*0ac0*/  @!P4 IMAD.MOV R9, RZ, RZ, -R9 ;  /* 0x000000ffff09c224 */ /* 0x000fe200078e0a09 */
[C---:B------:R-:W-:Y:S01]  /*0ad0*/  ISETP.GT.U32.AND P4, PT, R24.reuse, R12, PT ;  /* 0x0000000c1800720c */ /* 0x040fe20003f84070 */
[----:B------:R-:W-:Y:S01]  /*0ae0*/  @!P0 IMAD.MOV R22, RZ, RZ, -R22 ;  /* 0x000000ffff168224 */ /* 0x000fe200078e0a16 */
[----:B------:R-:W-:Y:S01]  /*0af0*/  ISETP.GT.U32.AND P5, PT, R24, R5, PT ;  /* 0x000000051800720c */ /* 0x000fe20003fa4070 */
[----:B------:R-:W-:Y:S01]  /*0b00*/  IMAD.IADD R0, R16, 0x1, R0 ;  /* 0x0000000110007824 */ /* 0x000fe200078e0200 */
[----:B------:R-:W-:Y:S01]  /*0b10*/  ISETP.GT.U32.AND P0, PT, R24, R11, PT ;  /* 0x0000000b1800720c */ /* 0x000fe20003f04070 */
[----:B------:R-:W-:Y:S01]  /*0b20*/  IMAD.HI.U32 R10, R3, R14, RZ ;  /* 0x0000000e030a7227 */ /* 0x000fe200078e00ff */
[----:B------:R-:W-:-:S02]  /*0b30*/  LOP3.LUT R16, R6, 0x18, RZ, 0xfc, !PT ;  /* 0x0000001806107812 */ /* 0x000fc400078efcff */
[----:B------:R-:W-:Y:S01]  /*0b40*/  LOP3.LUT R157, R200, 0x40, RZ, 0x3c, !PT ;  /* 0x00000040c89d7812 */ /* 0x000fe200078e3cff */
[----:B------:R-:W-:Y:S01]  /*0b50*/  IMAD.MOV R13, RZ, RZ, -R10 ;  /* 0x000000ffff0d7224 */ /* 0x000fe200078e0a0a */
[----:B------:R-:W-:Y:S01]  /*0b60*/  IABS R10, R16 ;  /* 0x00000010000a7213 */ /* 0x000fe20000000000 */
[--C-:B------:R-:W-:Y:S01]  /*0b70*/  @!P2 IMAD.IADD R8, R8, 0x1, -R24.reuse ;  /* 0x000000010808a824 */ /* 0x100fe200078e0a18 */
[----:B------:R-:W-:Y:S01]  /*0b80*/  ISETP.GE.AND P2, PT, R21, RZ, PT ;  /* 0x000000ff1500720c */ /* 0x000fe20003f46270 */
[--C-:B------:R-:W-:Y:S01]  /*0b90*/  @!P4 IMAD.IADD R12, R12, 0x1, -R24.reuse ;  /* 0x000000010c0cc824 */ /* 0x100fe200078e0a18 */
[----:B------:R-:W-:Y:S01]  /*0ba0*/  IABS R21, R33 ;  /* 0x0000002100157213 */ /* 0x000fe20000000000 */
[----:B------:R-:W-:Y:S01]  /*0bb0*/  @!P5 IMAD.IADD R5, R5, 0x1, -R24 ;  /* 0x000000010505d824 */ /* 0x000fe200078e0a18 */
[----:B------:R-:W-:Y:S01]  /*0bc0*/  ISETP.GE.AND P5, PT, R15, RZ, PT ;  /* 0x000000ff0f00720c */ /* 0x000fe20003fa6270 */
[C---:B------:R-:W-:Y:S01]  /*0bd0*/  IMAD R13, R24.reuse, R13, R14 ;  /* 0x0000000d180d7224 */ /* 0x040fe200078e020e */
[----:B------:R-:W-:Y:S01]  /*0be0*/  ISETP.GT.U32.AND P4, PT, R24, R12, PT ;  /* 0x0000000c1800720c */ /* 0x000fe20003f84070 */
[----:B------:R-:W-:Y:S01]  /*0bf0*/  IMAD.MOV.U32 R14, RZ, RZ, R10 ;  /* 0x000000ffff0e7224 */ /* 0x000fe200078e000a */
[----:B------:R-:W-:Y:S01]  /*0c00*/  LOP3.LUT R15, R6, 0x1c, RZ, 0xfc, !PT ;  /* 0x0000001c060f7812 */ /* 0x000fe200078efcff */
[----:B------:R-:W-:Y:S01]  /*0c10*/  @!P0 IMAD.IADD R11, R11, 0x1, -R24 ;  /* 0x000000010b0b8824 */ /* 0x000fe200078e0a18 */
[----:B------:R-:W-:Y:S01]  /*0c20*/  ISETP.GE.AND P0, PT, R16, RZ, PT ;  /* 0x000000ff1000720c */ /* 0x000fe20003f06270 */
[----:B------:R-:W-:Y:S01]  /*0c30*/  IMAD.MOV.U32 R10, RZ, RZ, R5 ;  /* 0x000000ffff0a7224 */ /* 0x000fe200078e0005 */
[----:B------:R-:W-:Y:S01]  /*0c40*/  IADD3 R145, R7, -0x22, RZ ;  /* 0xffffffde07917810 */ /* 0x000fe20007ffe0ff */
[----:B------:R-:W-:-:S04]  /*0c50*/  IMAD.HI.U32 R5, R3, R14, RZ ;  /* 0x0000000e03057227 */ /* 0x000fc800078e00ff */
[----:B------:R-:W-:Y:S01]  /*0c60*/  @!P6 IMAD.MOV R11, RZ, RZ, -R11 ;  /* 0x000000ffff0be224 */ /* 0x000fe200078e0a0b */
[----:B------:R-:W-:Y:S01]  /*0c70*/  ISETP.GT.U32.AND P6, PT, R24, R13, PT ;  /* 0x0000000d1800720c */ /* 0x000fe20003fc4070 */
[----:B------:R-:W-:Y:S02]  /*0c80*/  IMAD.MOV R5, RZ, RZ, -R5 ;  /* 0x000000ffff057224 */ /* 0x000fe400078e0a05 */
[----:B------:R-:W-:Y:S02]  /*0c90*/  @!P4 IMAD.IADD R12, R12, 0x1, -R24 ;  /* 0x000000010c0cc824 */ /* 0x000fe400078e0a18 */
[C---:B------:R-:W-:Y:S02]  /*0ca0*/  IMAD R5, R24.reuse, R5, R14 ;  /* 0x0000000518057224 */ /* 0x040fe400078e020e */
[----:B------:R-:W-:Y:S01]  /*0cb0*/  @!P3 IMAD.MOV R8, RZ, RZ, -R8 ;  /* 0x000000ffff08b224 */ /* 0x000fe200078e0a08 */
[----:B------:R-:W-:Y:S01]  /*0cc0*/  ISETP.GE.AND P3, PT, R17, RZ, PT ;  /* 0x000000ff1100720c */ /* 0x000fe20003f66270 */
[----:B------:R-:W-:Y:S01]  /*0cd0*/  @!P2 IMAD.MOV R10, RZ, RZ, -R10 ;  /* 0x000000ffff0aa224 */ /* 0x000fe200078e0a0a */
[----:B------:R-:W-:Y:S01]  /*0ce0*/  ISETP.GT.U32.AND P4, PT, R24, R5, PT ;  /* 0x000000051800720c */ /* 0x000fe20003f84070 */
[----:B------:R-:W-:Y:S01]  /*0cf0*/  IMAD.HI.U32 R16, R3, R19, RZ ;  /* 0x0000001303107227 */ /* 0x000fe200078e00ff */
[----:B------:R-:W-:-:S02]  /*0d00*/  IABS R17, R15 ;  /* 0x0000000f00117213 */ /* 0x000fc40000000000 */
[----:B------:R-:W-:Y:S01]  /*0d10*/  ISETP.GE.AND P2, PT, R15, RZ, PT ;  /* 0x000000ff0f00720c */ /* 0x000fe20003f46270 */
[----:B------:R-:W-:Y:S02]  /*0d20*/  @!P6 IMAD.IADD R13, R13, 0x1, -R24 ;  /* 0x000000010d0de824 */ /* 0x000fe400078e0a18 */
[----:B------:R-:W-:-:S03]  /*0d30*/  IMAD.HI.U32 R14, R3, R17, RZ ;  /* 0x00000011030e7227 */ /* 0x000fc600078e00ff */
[C---:B------:R-:W-:Y:S01]  /*0d40*/  ISETP.GT.U32.AND P6, PT, R24.reuse, R13, PT ;  /* 0x0000000d1800720c */ /* 0x040fe20003fc4070 */
[----:B------:R-:W-:Y:S02]  /*0d50*/  IMAD.MOV R14, RZ, RZ, -R14 ;  /* 0x000000ffff0e7224 */ /* 0x000fe400078e0a0e */
[----:B------:R-:W-:Y:S02]  /*0d60*/  @!P4 IMAD.IADD R5, R5, 0x1, -R24 ;  /* 0x000000010505c824 */ /* 0x000fe400078e0a18 */
[C---:B------:R-:W-:Y:S02]  /*0d70*/  IMAD R14, R24.reuse, R14, R17 ;  /* 0x0000000e180e7224 */ /* 0x040fe400078e0211 */
[----:B------:R-:W-:Y:S01]  /*0d80*/  IMAD.HI.U32 R15, R3, R18, RZ ;  /* 0x00000012030f7227 */ /* 0x000fe200078e00ff */
[----:B------:R-:W-:-:S03]  /*0d90*/  ISETP.GT.U32.AND P4, PT, R24, R5, PT ;  /* 0x000000051800720c */ /* 0x000fc60003f84070 */
[----:B------:R-:W-:Y:S02]  /*0da0*/  IMAD.MOV R15, RZ, RZ, -R15 ;  /* 0x000000ffff0f7224 */ /* 0x000fe400078e0a0f */
[----:B------:R-:W-:Y:S01]  /*0db0*/  @!P6 IMAD.IADD R13, R13, 0x1, -R24 ;  /* 0x000000010d0de824 */ /* 0x000fe200078e0a18 */
[C---:B------:R-:W-:Y:S01]  /*0dc0*/  ISETP.GT.U32.AND P6, PT, R24.reuse, R14, PT ;  /* 0x0000000e1800720c */ /* 0x040fe20003fc4070 */
[----:B------:R-:W-:Y:S01]  /*0dd0*/  IMAD R15, R24, R15, R18 ;  /* 0x0000000f180f7224 */ /* 0x000fe200078e0212 */
[----:B------:R-:W-:Y:S01]  /*0de0*/  IABS R18, R32 ;  /* 0x0000002000127213 */ /* 0x000fe20000000000 */
[----:B------:R-:W-:Y:S02]  /*0df0*/  IMAD.MOV R16, RZ, RZ, -R16 ;  /* 0x000000ffff107224 */ /* 0x000fe400078e0a10 */
[----:B------:R-:W-:-:S04]  /*0e00*/  IMAD.HI.U32 R17, R3, R20, RZ ;  /* 0x0000001403117227 */ /* 0x000fc800078e00ff */
[C---:B------:R-:W-:Y:S01]  /*0e10*/  IMAD R16, R24.reuse, R16, R19 ;  /* 0x0000001018107224 */ /* 0x040fe200078e0213 */
[----:B------:R-:W-:Y:S01]  /*0e20*/  IABS R19, R31 ;  /* 0x0000001f00137213 */ /* 0x000fe20000000000 */
[----:B------:R-:W-:Y:S02]  /*0e30*/  IMAD.MOV R17, RZ, RZ, -R17 ;  /* 0x000000ffff117224 */ /* 0x000fe400078e0a11 */
[----:B------:R-:W-:Y:S01]  /*0e40*/  @!P4 IMAD.IADD R5, R5, 0x1, -R24 ;  /* 0x000000010505c824 */ /* 0x000fe200078e0a18 */
[C---:B------:R-:W-:Y:S01]  /*0e50*/  ISETP.GT.U32.AND P4, PT, R24.reuse, R15, PT ;  /* 0x0000000f1800720c */ /* 0x040fe20003f84070 */
[----:B------:R-:W-:Y:S02]  /*0e60*/  IMAD R17, R24, R17, R20 ;  /* 0x0000001118117224 */ /* 0x000fe400078e0214 */
[----:B------:R-:W-:Y:S01]  /*0e70*/  @!P6 IMAD.IADD R14, R14, 0x1, -R24 ;  /* 0x000000010e0ee824 */ /* 0x000fe200078e0a18 */
[----:B------:R-:W-:Y:S01]  /*0e80*/  ISETP.GT.U32.AND P6, PT, R24, R16, PT ;  /* 0x000000101800720c */ /* 0x000fe20003fc4070 */
[----:B------:R-:W-:-:S02]  /*0e90*/  IMAD.MOV.U32 R20, RZ, RZ, R18 ;  /* 0x000000ffff147224 */ /* 0x000fc400078e0012 */
[----:B------:R-:W-:-:S04]  /*0ea0*/  IMAD.HI.U32 R18, R3, R19, RZ ;  /* 0x0000001303127227 */ /* 0x000fc800078e00ff */
[----:B------:R-:W-:Y:S02]  /*0eb0*/  IMAD.MOV R18, RZ, RZ, -R18 ;  /* 0x000000ffff127224 */ /* 0x000fe400078e0a12 */
[--C-:B------:R-:W-:Y:S01]  /*0ec0*/  @!P4 IMAD.IADD R15, R15, 0x1, -R24.reuse ;  /* 0x000000010f0fc824 */ /* 0x100fe200078e0a18 */
[C---:B------:R-:W-:Y:S01]  /*0ed0*/  ISETP.GT.U32.AND P4, PT, R24.reuse, R17, PT ;  /* 0x000000111800720c */ /* 0x040fe20003f84070 */
[----:B------:R-:W-:Y:S02]  /*0ee0*/  IMAD R18, R24, R18, R19 ;  /* 0x0000001218127224 */ /* 0x000fe400078e0213 */
[----:B------:R-:W-:Y:S02]  /*0ef0*/  @!P6 IMAD.IADD R16, R16, 0x1, -R24 ;  /* 0x000000011010e824 */ /* 0x000fe400078e0a18 */
[----:B------:R-:W-:Y:S01]  /*0f00*/  @!P3 IMAD.MOV R12, RZ, RZ, -R12 ;  /* 0x000000ffff0cb224 */ /* 0x000fe200078e0a0c */
[C---:B------:R-:W-:Y:S01]  /*0f10*/  ISETP.GT.U32.AND P6, PT, R24.reuse, R18, PT ;  /* 0x000000121800720c */ /* 0x040fe20003fc4070 */
[----:B------:R-:W-:Y:S01]  /*0f20*/  IMAD.HI.U32 R6, R3, R20, RZ ;  /* 0x0000001403067227 */ /* 0x000fe200078e00ff */
[----:B------:R-:W-:-:S03]  /*0f30*/  ISETP.GT.U32.AND P3, PT, R24, R14, PT ;  /* 0x0000000e1800720c */ /* 0x000fc60003f64070 */
[----:B------:R-:W-:Y:S02]  /*0f40*/  IMAD R201, R0, 0x100, R215 ;  /* 0x0000010000c97824 */ /* 0x000fe400078e02d7 */
[----:B------:R-:W-:Y:S01]  /*0f50*/  @!P4 IMAD.IADD R17, R17, 0x1, -R24 ;  /* 0x000000011111c824 */ /* 0x000fe200078e0a18 */
[----:B------:R-:W-:Y:S01]  /*0f60*/  ISETP.GT.U32.AND P4, PT, R24, R15, PT ;  /* 0x0000000f1800720c */ /* 0x000fe20003f84070 */
[----:B------:R-:W-:Y:S01]  /*0f70*/  IMAD.MOV R19, RZ, RZ, -R6 ;  /* 0x000000ffff137224 */ /* 0x000fe200078e0a06 */
[----:B------:R-:W-:Y:S01]  /*0f80*/  IADD3 R202, R201, 0x80, RZ ;  /* 0x00000080c9ca7810 */ /* 0x000fe20007ffe0ff */
[----:B------:R-:W-:-:S03]  /*0f90*/  IMAD.HI.U32 R0, R3, R21, RZ ;  /* 0x0000001503007227 */ /* 0x000fc600078e00ff */
[----:B------:R-:W-:Y:S01]  /*0fa0*/  IABS R27, R202 ;  /* 0x000000ca001b7213 */ /* 0x000fe20000000000 */
[----:B------:R-:W-:Y:S02]  /*0fb0*/  IMAD.MOV.U32 R6, RZ, RZ, R5 ;  /* 0x000000ffff067224 */ /* 0x000fe400078e0005 */
[----:B------:R-:W-:Y:S01]  /*0fc0*/  @!P6 IMAD.IADD R18, R18, 0x1, -R24 ;  /* 0x000000011212e824 */ /* 0x000fe200078e0a18 */
[C---:B------:R-:W-:Y:S01]  /*0fd0*/  ISETP.GT.U32.AND P6, PT, R24.reuse, R16, PT ;  /* 0x000000101800720c */ /* 0x040fe20003fc4070 */
[----:B------:R-:W-:Y:S02]  /*0fe0*/  IMAD R19, R24, R19, R20 ;  /* 0x0000001318137224 */ /* 0x000fe400078e0214 */
[----:B------:R-:W-:Y:S02]  /*0ff0*/  IMAD.MOV R0, RZ, RZ, -R0 ;  /* 0x000000ffff007224 */ /* 0x000fe400078e0a00 */
[----:B------:R-:W-:-:S04]  /*1000*/  IMAD.HI.U32 R3, R3, R25, RZ ;  /* 0x0000001903037227 */ /* 0x000fc800078e00ff */
[----:B------:R-:W-:Y:S01]  /*1010*/  @!P5 IMAD.MOV R13, RZ, RZ, -R13 ;  /* 0x000000ffff0dd224 */ /* 0x000fe200078e0a0d */
[C---:B------:R-:W-:Y:S01]  /*1020*/  ISETP.GT.U32.AND P5, PT, R24.reuse, R18, PT ;  /* 0x000000121800720c */ /* 0x040fe20003fa4070 */
[----:B------:R-:W-:Y:S01]  /*1030*/  @!P0 IMAD.MOV R6, RZ, RZ, -R6 ;  /* 0x000000ffff068224 */ /* 0x000fe200078e0a06 */
[C---:B------:R-:W-:Y:S01]  /*1040*/  ISETP.GT.U32.AND P0, PT, R24.reuse, R17, PT ;  /* 0x000000111800720c */ /* 0x040fe20003f04070 */
[----:B------:R-:W-:Y:S01]  /*1050*/  IMAD R20, R24, R0, R21 ;  /* 0x0000000018147224 */ /* 0x000fe200078e0215 */
[----:B------:R-:W-:Y:S01]  /*1060*/  IABS R0, R201 ;  /* 0x000000c900007213 */ /* 0x000fe20000000000 */
[----:B------:R-:W-:Y:S02]  /*1070*/  IMAD.MOV R3, RZ, RZ, -R3 ;  /* 0x000000ffff037224 */ /* 0x000fe400078e0a03 */
[----:B------:R-:W-:Y:S01]  /*1080*/  @!P3 IMAD.IADD R14, R14, 0x1, -R24 ;  /* 0x000000010e0eb824 */ /* 0x000fe200078e0a18 */
[C---:B------:R-:W-:Y:S01]  /*1090*/  ISETP.GT.U32.AND P3, PT, R24.reuse, R19, PT ;  /* 0x000000131800720c */ /* 0x040fe20003f64070 */
[----:B------:R-:W-:-:S02]  /*10a0*/  IMAD R21, R24, R3, R25 ;  /* 0x0000000318157224 */ /* 0x000fc400078e0219 */
[--C-:B------:R-:W-:Y:S01]  /*10b0*/  @!P4 IMAD.IADD R15, R15, 0x1, -R24.reuse ;  /* 0x000000010f0fc824 */ /* 0x100fe200078e0a18 */
[----:B------:R-:W-:Y:S01]  /*10c0*/  ISETP.GT.U32.AND P4, PT, R24, R20, PT ;  /* 0x000000141800720c */ /* 0x000fe20003f84070 */
[----:B------:R-:W-:Y:S01]  /*10d0*/  @!P6 IMAD.IADD R16, R16, 0x1, -R24 ;  /* 0x000000011010e824 */ /* 0x000fe200078e0a18 */
[----:B------:R-:W-:Y:S01]  /*10e0*/  ISETP.GT.U32.AND P6, PT, R24, R21, PT ;  /* 0x000000151800720c */ /* 0x000fe20003fc4070 */
[----:B------:R-:W-:Y:S02]  /*10f0*/  IMAD.MOV.U32 R3, RZ, RZ, R0 ;  /* 0x000000ffff037224 */ /* 0x000fe400078e0000 */
[----:B------:R-:W-:Y:S02]  /*1100*/  IMAD.MOV.U32 R5, RZ, RZ, R27 ;  /* 0x000000ffff057224 */ /* 0x000fe400078e001b */
[--C-:B------:R-:W-:Y:S01]  /*1110*/  @!P0 IMAD.IADD R17, R17, 0x1, -R24.reuse ;  /* 0x0000000111118824 */ /* 0x100fe200078e0a18 */
[----:B------:R-:W-:Y:S01]  /*1120*/  ISETP.GE.AND P0, PT, R28, RZ, PT ;  /* 0x000000ff1c00720c */ /* 0x000fe20003f06270 */
[--C-:B------:R-:W-:Y:S01]  /*1130*/  @!P5 IMAD.IADD R18, R18, 0x1, -R24.reuse ;  /* 0x000000011212d824 */ /* 0x100fe200078e0a18 */
[----:B------:R-:W-:Y:S01]  /*1140*/  ISETP.GE.AND P5, PT, R29, RZ, PT ;  /* 0x000000ff1d00720c */ /* 0x000fe20003fa6270 */
[----:B------:R-:W-:Y:S01]  /*1150*/  @!P3 IMAD.IADD R19, R19, 0x1, -R24 ;  /* 0x000000011313b824 */ /* 0x000fe200078e0a18 */
[----:B------:R-:W-:Y:S01]  /*1160*/  ISETP.GE.AND P3, PT, R30, RZ, PT ;  /* 0x000000ff1e00720c */ /* 0x000fe20003f66270 */
[----:B------:R-:W-:-:S04]  /*1170*/  IMAD.HI.U32 R0, R4, R3, RZ ;  /* 0x0000000304007227 */ /* 0x000fc800078e00ff */
[----:B------:R-:W-:-:S04]  /*1180*/  IMAD.HI.U32 R4, R4, R5, RZ ;  /* 0x0000000504047227 */ /* 0x000fc800078e00ff */
[----:B------:R-:W-:Y:S01]  /*1190*/  @!P4 IMAD.IADD R20, R20, 0x1, -R24 ;  /* 0x000000011414c824 */ /* 0x000fe200078e0a18 */
[----:B------:R-:W-:Y:S01]  /*11a0*/  ISETP.GE.AND P4, PT, R31, RZ, PT ;  /* 0x000000ff1f00720c */ /* 0x000fe20003f86270 */
[----:B------:R-:W-:Y:S02]  /*11b0*/  IMAD.MOV R0, RZ, RZ, -R0 ;  /* 0x000000ffff007224 */ /* 0x000fe400078e0a00 */
[----:B------:R-:W-:Y:S02]  /*11c0*/  IMAD.MOV R4, RZ, RZ, -R4 ;  /* 0x000000ffff047224 */ /* 0x000fe400078e0a04 */
[----:B------:R-:W-:Y:S02]  /*11d0*/  @!P6 IMAD.IADD R21, R21, 0x1, -R24 ;  /* 0x000000011515e824 */ /* 0x000fe400078e0a18 */
[C---:B------:R-:W-:Y:S02]  /*11e0*/  IMAD R0, R23.reuse, R0, R3 ;  /* 0x0000000017007224 */ /* 0x040fe400078e0203 */
[----:B------:R-:W-:Y:S01]  /*11f0*/  IMAD R3, R23, R4, R5 ;  /* 0x0000000417037224 */ /* 0x000fe200078e0205 */
[----:B------:R-:W-:Y:S01]  /*1200*/  IADD3 R4, R7, -0x5, RZ ;  /* 0xfffffffb07047810 */ /* 0x000fe20007ffe0ff */
[----:B------:R-:W-:Y:S01]  /*1210*/  @!P0 IMAD.MOV R15, RZ, RZ, -R15 ;  /* 0x000000ffff0f8224 */ /* 0x000fe200078e0a0f */
[C---:B------:R-:W-:Y:S01]  /*1220*/  ISETP.GT.U32.AND P0, PT, R24.reuse, R20, PT ;  /* 0x000000141800720c */ /* 0x040fe20003f04070 */
[----:B------:R-:W-:Y:S01]  /*1230*/  @!P5 IMAD.MOV R16, RZ, RZ, -R16 ;  /* 0x000000ffff10d224 */ /* 0x000fe200078e0a10 */
[C---:B------:R-:W-:Y:S01]  /*1240*/  ISETP.GT.U32.AND P5, PT, R24.reuse, R21, PT ;  /* 0x000000151800720c */ /* 0x040fe20003fa4070 */
[----:B------:R-:W-:Y:S01]  /*1250*/  @!P2 IMAD.MOV R14, RZ, RZ, -R14 ;  /* 0x000000ffff0ea224 */ /* 0x000fe200078e0a0e */
[----:B------:R-:W-:Y:S01]  /*1260*/  ISETP.GT.U32.AND P2, PT, R24, R19, PT ;  /* 0x000000131800720c */ /* 0x000fe20003f44070 */
[----:B------:R-:W-:Y:S01]  /*1270*/  @!P3 IMAD.MOV R17, RZ, RZ, -R17 ;  /* 0x000000ffff11b224 */ /* 0x000fe200078e0a11 */
[C---:B------:R-:W-:Y:S01]  /*1280*/  ISETP.GT.U32.AND P3, PT, R23.reuse, R3, PT ;  /* 0x000000031700720c */ /* 0x040fe20003f64070 */
[----:B------:R-:W-:Y:S01]  /*1290*/  @!P4 IMAD.MOV R18, RZ, RZ, -R18 ;  /* 0x000000ffff12c224 */ /* 0x000fe200078e0a12 */
[----:B------:R-:W-:-:S02]  /*12a0*/  ISETP.GT.U32.AND P6, PT, R23, R0, PT ;  /* 0x000000001700720c */ /* 0x000fc40003fc4070 */
[----:B------:R-:W-:Y:S02]  /*12b0*/  ISETP.GE.AND P4, PT, R32, RZ, PT ;  /* 0x000000ff2000720c */ /* 0x000fe40003f86270 */
[----:B------:R-:W-:Y:S01]  /*12c0*/  LOP3.LUT R5, RZ, c[0x0][0x17c], RZ, 0x33, !PT ;  /* 0x00005f00ff057a12 */ /* 0x000fe200078e33ff */
[--C-:B------:R-:W-:Y:S01]  /*12d0*/  @!P0 IMAD.IADD R20, R20, 0x1, -R24.reuse ;  /* 0x0000000114148824 */ /* 0x100fe200078e0a18 */
[----:B------:R-:W-:Y:S01]  /*12e0*/  ISETP.GE.AND P0, PT, R33, RZ, PT ;  /* 0x000000ff2100720c */ /* 0x000fe20003f06270 */
[--C-:B------:R-:W-:Y:S01]  /*12f0*/  @!P5 IMAD.IADD R21, R21, 0x1, -R24.reuse ;  /* 0x000000011515d824 */ /* 0x100fe200078e0a18 */
[----:B------:R-:W-:Y:S01]  /*1300*/  ISETP.GE.AND P5, PT, R26, RZ, PT ;  /* 0x000000ff1a00720c */ /* 0x000fe20003fa6270 */
[----:B------:R-:W-:Y:S01]  /*1310*/  @!P2 IMAD.IADD R19, R19, 0x1, -R24 ;  /* 0x000000011313a824 */ /* 0x000fe200078e0a18 */
[----:B------:R-:W-:Y:S01]  /*1320*/  ISETP.GE.U32.AND P2, PT, R4, 0x7fffffdc, PT ;  /* 0x7fffffdc0400780c */ /* 0x000fe20003f46070 */
[--C-:B------:R-:W-:Y:S01]  /*1330*/  @!P3 IMAD.IADD R3, R3, 0x1, -R23.reuse ;  /* 0x000000010303b824 */ /* 0x100fe200078e0a17 */
[----:B------:R-:W-:Y:S01]  /*1340*/  IADD3 R4, R7, -0x9, RZ ;  /* 0xfffffff707047810 */ /* 0x000fe20007ffe0ff */
[----:B------:R-:W-:Y:S01]  /*1350*/  @!P6 IMAD.IADD R0, R0, 0x1, -R23 ;  /* 0x000000010000e824 */ /* 0x000fe200078e0a17 */
[----:B------:R-:W-:Y:S01]  /*1360*/  ISETP.NE.AND P6, PT, RZ, c[0x0][0x17c], PT ;  /* 0x00005f00ff007a0c */ /* 0x000fe20003fc5270 */
[----:B------:R-:W-:Y:S01]  /*1370*/  @!P4 IMAD.MOV R19, RZ, RZ, -R19 ;  /* 0x000000ffff13c224 */ /* 0x000fe200078e0a13 */
[----:B------:R-:W-:-:S02]  /*1380*/  ISETP.GT.U32.AND P4, PT, R23, R3, PT ;  /* 0x000000031700720c */ /* 0x000fc40003f84070 */
[----:B------:R-:W-:Y:S01]  /*1390*/  ISETP.GT.U32.AND P3, PT, R23, R0, PT ;  /* 0x000000001700720c */ /* 0x000fe20003f64070 */
[----:B------:R-:W-:Y:S01]  /*13a0*/  @!P0 IMAD.MOV R20, RZ, RZ, -R20 ;  /* 0x000000ffff148224 */ /* 0x000fe200078e0a14 */
[----:B------:R-:W-:Y:S01]  /*13b0*/  ISETP.GE.AND P0, PT, R201, RZ, PT ;  /* 0x000000ffc900720c */ /* 0x000fe20003f06270 */
[----:B------:R-:W-:Y:S01]  /*13c0*/  @!P5 IMAD.MOV R21, RZ, RZ, -R21 ;  /* 0x000000ffff15d224 */ /* 0x000fe200078e0a15 */
[----:B------:R-:W-:Y:S02]  /*13d0*/  ISETP.GE.AND P5, PT, R202, RZ, PT ;  /* 0x000000ffca00720c */ /* 0x000fe40003fa6270 */
[C---:B------:R-:W-:Y:S02]  /*13e0*/  SEL R169, R5.reuse, R8, !P6 ;  /* 0x0000000805a97207 */ /* 0x040fe40007000000 */
[C---:B------:R-:W-:Y:S02]  /*13f0*/  SEL R171, R5.reuse, R9, !P6 ;  /* 0x0000000905ab7207 */ /* 0x040fe40007000000 */
[----:B------:R-:W-:Y:S01]  /*1400*/  SEL R177, R5, R10, !P6 ;  /* 0x0000000a05b17207 */ /* 0x000fe20007000000 */
[--C-:B------:R-:W-:Y:S01]  /*1410*/  @!P4 IMAD.IADD R3, R3, 0x1, -R23.reuse ;  /* 0x000000010303c824 */ /* 0x100fe200078e0a17 */
[C---:B------:R-:W-:Y:S01]  /*1420*/  SEL R179, R5.reuse, R11, !P6 ;  /* 0x0000000b05b37207 */ /* 0x040fe20007000000 */
[----:B------:R-:W-:Y:S01]  /*1430*/  @!P3 IMAD.IADD R0, R0, 0x1, -R23 ;  /* 0x000000010000b824 */ /* 0x000fe200078e0a17 */
[----:B------:R-:W-:Y:S01]  /*1440*/  SEL R185, R5, R12, !P6 ;  /* 0x0000000c05b97207 */ /* 0x000fe20007000000 */
[----:B------:R-:W-:Y:S01]  /*1450*/  IMAD R169, R169, c[0x0][0x190], RZ ;  /* 0x00006400a9a97a24 */ /* 0x000fe200078e02ff */
[C---:B------:R-:W-:Y:S01]  /*1460*/  SEL R187, R5.reuse, R13, !P6 ;  /* 0x0000000d05bb7207 */ /* 0x040fe20007000000 */
[----:B------:R-:W-:Y:S01]  /*1470*/  @!P0 IMAD.MOV R0, RZ, RZ, -R0 ;  /* 0x000000ffff008224 */ /* 0x000fe200078e0a00 */
[----:B------:R-:W-:Y:S01]  /*1480*/  SEL R189, R5, R6, !P6 ;  /* 0x0000000605bd7207 */ /* 0x000fe20007000000 */
[----:B------:R-:W-:Y:S01]  /*1490*/  IMAD R171, R171, c[0x0][0x190], RZ ;  /* 0x00006400abab7a24 */ /* 0x000fe200078e02ff */
        /* <DEDUP_REMOVED lines=18> */
[----:B------:R-:W-:Y:S01]  /*15c0*/  ISETP.GE.U32.AND P6, PT, R4, 0x7fffffd8, PT ;  /* 0x7fffffd80400780c */ /* 0x000fe20003fc6070 */
[----:B------:R-:W-:Y:S01]  /*15d0*/  IMAD.MOV.U32 R4, RZ, RZ, R3 ;  /* 0x000000ffff047224 */ /* 0x000fe200078e0003 */
[----:B------:R-:W-:Y:S01]  /*15e0*/  ISETP.NE.AND P4, PT, RZ, c[0x0][0x178], PT ;  /* 0x00005e00ff007a0c */ /* 0x000fe20003f85270 */
[----:B------:R-:W-:Y:S01]  /*15f0*/  IMAD R221, R221, c[0x0][0x190], RZ ;  /* 0x00006400dddd7a24 */ /* 0x000fe200078e02ff */
[----:B------:R-:W-:Y:S01]  /*1600*/  LOP3.LUT R3, RZ, c[0x0][0x178], RZ, 0x33, !PT ;  /* 0x00005e00ff037a12 */ /* 0x000fe200078e33ff */
[----:B------:R-:W-:Y:S01]  /*1610*/  @!P5 IMAD.MOV R4, RZ, RZ, -R4 ;  /* 0x000000ffff04d224 */ /* 0x000fe200078e0a04 */
[C---:B------:R-:W-:Y:S01]  /*1620*/  LEA R68, P5, R168.reuse, c[0x0][0x168], 0x2 ;  /* 0x00005a00a8447a11 */ /* 0x040fe200078a10ff */
[----:B------:R-:W-:Y:S01]  /*1630*/  IMAD R225, R225, c[0x0][0x190], RZ ;  /* 0x00006400e1e17a24 */ /* 0x000fe200078e02ff */
[----:B------:R-:W-:Y:S01]  /*1640*/  SEL R216, R3, R0, !P4 ;  /* 0x0000000003d87207 */ /* 0x000fe20006000000 */
[----:B------:R-:W-:Y:S01]  /*1650*/  IMAD R229, R229, c[0x0][0x190], RZ ;  /* 0x00006400e5e57a24 */ /* 0x000fe200078e02ff */
[----:B------:R-:W-:Y:S01]  /*1660*/  SEL R217, R3, R4, !P4 ;  /* 0x0000000403d97207 */ /* 0x000fe20006000000 */
[----:B------:R-:W-:Y:S01]  /*1670*/  IMAD R233, R233, c[0x0][0x190], RZ ;  /* 0x00006400e9e97a24 */ /* 0x000fe200078e02ff */
[----:B------:R-:W-:Y:S01]  /*1680*/  LEA.HI.X.SX32 R0, R168, c[0x0][0x16c], 0x2, P5 ;  /* 0x00005b00a8007a11 */ /* 0x000fe200028f16ff */
[----:B------:R-:W-:Y:S01]  /*1690*/  IMAD R237, R237, c[0x0][0x190], RZ ;  /* 0x00006400eded7a24 */ /* 0x000fe200078e02ff */
[-C--:B------:R-:W-:Y:S01]  /*16a0*/  LEA R38, P4, R169, R68.reuse, 0x2 ;  /* 0x00000044a9267211 */ /* 0x080fe200078810ff */
[----:B------:R-:W-:Y:S01]  /*16b0*/  IMAD R216, R216, c[0x0][0x184], RZ ;  /* 0x00006100d8d87a24 */ /* 0x000fe200078e02ff */
[----:B------:R-:W-:Y:S01]  /*16c0*/  LEA R54, P5, R171, R68, 0x2 ;  /* 0x00000044ab367211 */ /* 0x000fe200078a10ff */
[----:B------:R-:W-:Y:S01]  /*16d0*/  IMAD R217, R217, c[0x0][0x184], RZ ;  /* 0x00006100d9d97a24 */ /* 0x000fe200078e02ff */
[----:B------:R-:W-:Y:S01]  /*16e0*/  LEA.HI.X.SX32 R39, R169, R0, 0x2, P4 ;  /* 0x00000000a9277211 */ /* 0x000fe200020f16ff */
[----:B------:R-:W-:Y:S01]  /*16f0*/  IMAD.SHL.U32 R214, R216, 0x4, RZ ;  /* 0x00000004d8d67824 */ /* 0x000fe200078e00ff */
[----:B------:R-:W-:Y:S01]  /*1700*/  LEA R40, P4, R177, R68, 0x2 ;  /* 0x00000044b1287211 */ /* 0x000fe200078810ff */
[----:B------:R-:W-:Y:S01]  /*1710*/  IMAD.SHL.U32 R213, R217, 0x4, RZ ;  /* 0x00000004d9d57824 */ /* 0x000fe200078e00ff */
[----:B------:R-:W-:Y:S01]  /*1720*/  LEA.HI.X.SX32 R55, R171, R0, 0x2, P5 ;  /* 0x00000000ab377211 */ /* 0x000fe200028f16ff */
[----:B------:R-:W-:Y:S01]  /*1730*/  IMAD.MOV.U32 R6, RZ, RZ, c[0x0][0x188] ;  /* 0x00006200ff067624 */ /* 0x000fe200078e00ff */
[----:B------:R-:W-:Y:S01]  /*1740*/  LEA R56, P5, R179, R68, 0x2 ;  /* 0x00000044b3387211 */ /* 0x000fe200078a10ff */
[----:B------:R-:W-:Y:S01]  /*1750*/  IMAD.MOV.U32 R12, RZ, RZ, 0x1f ;  /* 0x0000001fff0c7424 */ /* 0x000fe200078e00ff */
[----:B------:R-:W-:Y:S01]  /*1760*/  LEA.HI.X.SX32 R41, R177, R0, 0x2, P4 ;  /* 0x00000000b1297211 */ /* 0x000fe200020f16ff */
[C---:B------:R-:W-:Y:S01]  /*1770*/  IMAD.SHL.U32 R34, R6.reuse, 0x4, RZ ;  /* 0x0000000406227824 */ /* 0x040fe200078e00ff */
[----:B------:R-:W-:Y:S01]  /*1780*/  LEA R42, P4, R185, R68, 0x2 ;  /* 0x00000044b92a7211 */ /* 0x000fe200078810ff */
[C---:B------:R-:W-:Y:S01]  /*1790*/  IMAD.SHL.U32 R246, R6.reuse, 0x8, RZ ;  /* 0x0000000806f67824 */ /* 0x040fe200078e00ff */
[----:B------:R-:W-:Y:S01]  /*17a0*/  LEA.HI.X.SX32 R57, R179, R0, 0x2, P5 ;  /* 0x00000000b3397211 */ /* 0x000fe200028f16ff */
[C---:B------:R-:W-:Y:S01]  /*17b0*/  IMAD R236, R6.reuse, 0xc, RZ ;  /* 0x0000000c06ec7824 */ /* 0x040fe200078e02ff */
[----:B------:R-:W-:Y:S01]  /*17c0*/  LEA R58, P5, R187, R68, 0x2 ;  /* 0x00000044bb3a7211 */ /* 0x000fe200078a10ff */
[C---:B------:R-:W-:Y:S01]  /*17d0*/  IMAD.SHL.U32 R228, R6.reuse, 0x10, RZ ;  /* 0x0000001006e47824 */ /* 0x040fe200078e00ff */
[----:B------:R-:W-:Y:S01]  /*17e0*/  LEA.HI.X.SX32 R43, R185, R0, 0x2, P4 ;  /* 0x00000000b92b7211 */ /* 0x000fe200020f16ff */
[C---:B------:R-:W-:Y:S01]  /*17f0*/  IMAD R220, R6.reuse, 0x14, RZ ;  /* 0x0000001406dc7824 */ /* 0x040fe200078e02ff */
[----:B------:R-:W-:Y:S01]  /*1800*/  LEA R44, P4, R189, R68, 0x2 ;  /* 0x00000044bd2c7211 */ /* 0x000fe200078810ff */
[C---:B------:R-:W-:Y:S01]  /*1810*/  IMAD R198, R6.reuse, 0x18, RZ ;  /* 0x0000001806c67824 */ /* 0x040fe200078e02ff */
        /* <DEDUP_REMOVED lines=36> */
[-C--:B------:R-:W-:Y:S01]  /*1a60*/  LEA.HI.X.SX32 R53, R233, R0.reuse, 0x2, P4 ;  /* 0x00000000e9357211 */ /* 0x080fe200020f16ff */
[----:B------:R-:W-:Y:S01]  /*1a70*/  IMAD R160, R6, 0x1f, RZ ;  /* 0x0000001f06a07824 */ /* 0x000fe200078e02ff */
[----:B------:R-:W-:Y:S01]  /*1a80*/  IADD3 R70, P4, R214, c[0x0][0x160], RZ ;  /* 0x00005800d6467a10 */ /* 0x000fe20007f9e0ff */
[----:B------:R-:W-:Y:S01]  /*1a90*/  IMAD.SHL.U32 R212, R6, 0x20, RZ ;  /* 0x0000002006d47824 */ /* 0x000fe200078e00ff */
[----:B------:R-:W-:-:S02]  /*1aa0*/  LEA.HI.X.SX32 R69, R237, R0, 0x2, P5 ;  /* 0x00000000ed457211 */ /* 0x000fc400028f16ff */
[----:B------:R-:W-:Y:S02]  /*1ab0*/  IADD3 R72, P5, R213, c[0x0][0x160], RZ ;  /* 0x00005800d5487a10 */ /* 0x000fe40007fbe0ff */
[----:B------:R-:W-:Y:S02]  /*1ac0*/  LEA.HI.X.SX32 R71, R216, c[0x0][0x164], 0x2, P4 ;  /* 0x00005900d8477a11 */ /* 0x000fe400020f16ff */
[----:B------:R-:W-:Y:S02]  /*1ad0*/  LEA.HI.X.SX32 R73, R217, c[0x0][0x164], 0x2, P5 ;  /* 0x00005900d9497a11 */ /* 0x000fe400028f16ff */
[C---:B------:R-:W-:Y:S01]  /*1ae0*/  IADD3 R5, R7.reuse, -0xd, RZ ;  /* 0xfffffff307057810 */ /* 0x040fe20007ffe0ff */
[----:B------:R1:W-:Y:S01]  /*1af0*/  LDGSTS.E [R204], [R70.64], !P1 ;  /* 0x0000000046cc7fae */ /* 0x0003e2000c921844 */
[----:B------:R-:W-:Y:S01]  /*1b00*/  IADD3 R0, R7, -0x1d, RZ ;  /* 0xffffffe307007810 */ /* 0x000fe20007ffe0ff */
[----:B------:R-:W-:Y:S01]  /*1b10*/  IMAD.WIDE R74, R34, 0x4, R70 ;  /* 0x00000004224a7825 */ /* 0x000fe200078e0246 */
[----:B------:R-:W-:Y:S01]  /*1b20*/  ISETP.GE.U32.AND P3, PT, R5, 0x7fffffd4, PT ;  /* 0x7fffffd40500780c */ /* 0x000fe20003f66070 */
[----:B------:R2:W-:Y:S01]  /*1b30*/  LDGSTS.E [R204+0x200], [R72.64], !P1 ;  /* 0x0020000048cc7fae */ /* 0x0005e2000c921844 */
[----:B------:R-:W-:Y:S01]  /*1b40*/  ISETP.GE.U32.AND P1, PT, R0, 0x7fffffc4, PT ;  /* 0x7fffffc40000780c */ /* 0x000fe20003f26070 */
[----:B------:R-:W-:Y:S01]  /*1b50*/  IMAD.WIDE R76, R34, 0x4, R72 ;  /* 0x00000004224c7825 */ /* 0x000fe200078e0248 */
[C---:B------:R-:W-:Y:S01]  /*1b60*/  IADD3 R5, R7.reuse, -0x11, RZ ;  /* 0xffffffef07057810 */ /* 0x040fe20007ffe0ff */
[----:B------:R3:W-:Y:S01]  /*1b70*/  LDGSTS.E [R204+0x1000], [R74.64], !P2 ;  /* 0x010000004acc7fae */ /* 0x0007e2000d121844 */
        /* <DEDUP_REMOVED lines=16> */
[C---:B------:R-:W-:Y:S01]  /*1c80*/  IADD3 R0, R7.reuse, -0xa, RZ ;  /* 0xfffffff607007810 */ /* 0x040fe20007ffe0ff */
        /* <DEDUP_REMOVED lines=8> */
[----:B------:R-:W-:-:S02]  /*1d10*/  IMAD.WIDE R90, R220, 0x4, R70 ;  /* 0x00000004dc5a7825 */ /* 0x000fc400078e0246 */
[----:B------:R1:W-:Y:S01]  /*1d20*/  LDGSTS.E [R204+0x4200], [R88.64], !P0 ;  /* 0x0420000058cc7fae */ /* 0x0003e2000c121844 */
[----:B------:R-:W-:Y:S01]  /*1d30*/  ISETP.GE.U32.AND P0, PT, R0, 0x7fffffd3, PT ;  /* 0x7fffffd30000780c */ /* 0x000fe20003f06070 */
[----:B------:R-:W-:Y:S01]  /*1d40*/  IMAD.WIDE R92, R220, 0x4, R72 ;  /* 0x00000004dc5c7825 */ /* 0x000fe200078e0248 */
[----:B------:R-:W-:Y:S01]  /*1d50*/  IADD3 R0, R7, -0x12, RZ ;  /* 0xffffffee07007810 */ /* 0x000fe20007ffe0ff */
[----:B------:R1:W-:Y:S02]  /*1d60*/  LDGSTS.E [R204+0x5000], [R90.64], !P4 ;  /* 0x050000005acc7fae */ /* 0x0003e4000e121844 */
[----:B------:R-:W-:Y:S02]  /*1d70*/  IMAD R5, R6, 0x1c, RZ ;  /* 0x0000001c06057824 */ /* 0x000fe400078e02ff */
[----:B------:R-:W-:Y:S01]  /*1d80*/  IMAD.WIDE R94, R198, 0x4, R70 ;  /* 0x00000004c65e7825 */ /* 0x000fe200078e0246 */
[----:B------:R1:W-:Y:S01]  /*1d90*/  LDGSTS.E [R204+0x5200], [R92.64], !P4 ;  /* 0x052000005ccc7fae */ /* 0x0003e2000e121844 */
[----:B------:R-:W-:-:S02]  /*1da0*/  ISETP.GE.U32.AND P4, PT, R0, 0x7fffffcf, PT ;  /* 0x7fffffcf0000780c */ /* 0x000fc40003f86070 */
[----:B------:R-:W-:Y:S01]  /*1db0*/  IMAD.WIDE R96, R198, 0x4, R72 ;  /* 0x00000004c6607825 */ /* 0x000fe200078e0248 */
[----:B------:R-:W-:Y:S01]  /*1dc0*/  IADD3 R0, R7, -0x16, RZ ;  /* 0xffffffea07007810 */ /* 0x000fe20007ffe0ff */
[----:B------:R1:W-:Y:S02]  /*1dd0*/  LDGSTS.E [R204+0x6000], [R94.64], !P5 ;  /* 0x060000005ecc7fae */ /* 0x0003e4000e921844 */
[C---:B------:R-:W-:Y:S02]  /*1de0*/  IMAD.WIDE R98, R5.reuse, 0x4, R70 ;  /* 0x0000000405627825 */ /* 0x040fe400078e0246 */
[----:B------:R1:W-:Y:S01]  /*1df0*/  LDGSTS.E [R204+0x6200], [R96.64], !P5 ;  /* 0x0620000060cc7fae */ /* 0x0003e2000e921844 */
[----:B------:R-:W-:Y:S01]  /*1e00*/  ISETP.GE.U32.AND P5, PT, R0, 0x7fffffcb, PT ;  /* 0x7fffffcb0000780c */ /* 0x000fe20003fa6070 */
[----:B------:R-:W-:Y:S01]  /*1e10*/  IMAD.WIDE R100, R5, 0x4, R72 ;  /* 0x0000000405647825 */ /* 0x000fe200078e0248 */
[----:B------:R-:W-:Y:S01]  /*1e20*/  IADD3 R0, R7, -0x1e, RZ ;  /* 0xffffffe207007810 */ /* 0x000fe20007ffe0ff */
[----:B------:R1:W-:Y:S02]  /*1e30*/  LDGSTS.E [R204+0x7000], [R98.64], !P1 ;  /* 0x0700000062cc7fae */ /* 0x0003e4000c921844 */
[----:B------:R-:W-:-:S02]  /*1e40*/  IMAD.WIDE R102, R6, 0x4, R70 ;  /* 0x0000000406667825 */ /* 0x000fc400078e0246 */
[----:B------:R1:W-:Y:S01]  /*1e50*/  LDGSTS.E [R204+0x7200], [R100.64], !P1 ;  /* 0x0720000064cc7fae */ /* 0x0003e2000c921844 */
[----:B------:R-:W-:Y:S01]  /*1e60*/  ISETP.GE.U32.AND P1, PT, R3, 0x7fffffc7, PT ;  /* 0x7fffffc70300780c */ /* 0x000fe20003f26070 */
[C---:B------:R-:W-:Y:S02]  /*1e70*/  IMAD R4, R6.reuse, 0x5, RZ ;  /* 0x0000000506047824 */ /* 0x040fe400078e02ff */
[----:B------:R-:W-:Y:S01]  /*1e80*/  IMAD.WIDE R104, R6, 0x4, R72 ;  /* 0x0000000406687825 */ /* 0x000fe200078e0248 */
[----:B------:R1:W-:Y:S03]  /*1e90*/  LDGSTS.E [R211+0x400], [R102.64], !P2 ;  /* 0x0040000066d37fae */ /* 0x0003e6000d121844 */
[----:B------:R-:W-:Y:S01]  /*1ea0*/  IMAD.WIDE R106, R4, 0x4, R70 ;  /* 0x00000004046a7825 */ /* 0x000fe200078e0246 */
[----:B------:R1:W-:Y:S01]  /*1eb0*/  LDGSTS.E [R211+0x600], [R104.64], !P2 ;  /* 0x0060000068d37fae */ /* 0x0003e2000d121844 */
[----:B------:R-:W-:-:S02]  /*1ec0*/  ISETP.GE.U32.AND P2, PT, R0, 0x7fffffc3, PT ;  /* 0x7fffffc30000780c */ /* 0x000fc40003f46070 */
[----:B------:R-:W-:Y:S01]  /*1ed0*/  IMAD.WIDE R108, R4, 0x4, R72 ;  /* 0x00000004046c7825 */ /* 0x000fe200078e0248 */
[C---:B------:R-:W-:Y:S01]  /*1ee0*/  IADD3 R0, R7.reuse, -0x3, RZ ;  /* 0xfffffffd07007810 */ /* 0x040fe20007ffe0ff */
[----:B------:R1:W-:Y:S02]  /*1ef0*/  LDGSTS.E [R211+0x1400], [R106.64], !P6 ;  /* 0x014000006ad37fae */ /* 0x0003e4000f121844 */
[----:B------:R-:W-:Y:S02]  /*1f00*/  IMAD.WIDE R110, R250, 0x4, R70 ;  /* 0x00000004fa6e7825 */ /* 0x000fe400078e0246 */
        /* <DEDUP_REMOVED lines=21> */
[----:B------:R-:W-:Y:S01]  /*2060*/  IADD3 R0, R7, -0x13, RZ ;  /* 0xffffffed07007810 */ /* 0x000fe20007ffe0ff */
[----:B------:R1:W-:Y:S02]  /*2070*/  LDGSTS.E [R211+0x5400], [R122.64], !P5 ;  /* 0x054000007ad37fae */ /* 0x0003e4000e921844 */
[----:B------:R-:W-:Y:S02]  /*2080*/  IMAD R3, R6, 0x19, RZ ;  /* 0x0000001906037824 */ /* 0x000fe400078e02ff */
[----:B------:R1:W-:Y:S01]  /*2090*/  LDGSTS.E [R211+0x5600], [R124.64], !P5 ;  /* 0x056000007cd37fae */ /* 0x0003e2000e921844 */
[----:B------:R-:W-:Y:S01]  /*20a0*/  ISETP.GE.U32.AND P5, PT, R0, 0x7fffffce, PT ;  /* 0x7fffffce0000780c */ /* 0x000fe20003fa6070 */
[----:B------:R-:W-:Y:S01]  /*20b0*/  IMAD.WIDE R126, R3, 0x4, R70 ;  /* 0x00000004037e7825 */ /* 0x000fe200078e0246 */
[----:B------:R-:W-:-:S03]  /*20c0*/  IADD3 R0, R7, -0x17, RZ ;  /* 0xffffffe907007810 */ /* 0x000fc60007ffe0ff */
[----:B------:R-:W-:Y:S01]  /*20d0*/  IMAD.WIDE R128, R3, 0x4, R72 ;  /* 0x0000000403807825 */ /* 0x000fe200078e0248 */
[----:B------:R1:W-:Y:S03]  /*20e0*/  LDGSTS.E [R211+0x6400], [R126.64], !P1 ;  /* 0x064000007ed37fae */ /* 0x0003e6000c921844 */
[----:B------:R-:W-:Y:S01]  /*20f0*/  IMAD.WIDE R130, R152, 0x4, R70 ;  /* 0x0000000498827825 */ /* 0x000fe200078e0246 */
[----:B------:R1:W-:Y:S01]  /*2100*/  LDGSTS.E [R211+0x6600], [R128.64], !P1 ;  /* 0x0660000080d37fae */ /* 0x0003e2000c921844 */
[----:B------:R-:W-:Y:S02]  /*2110*/  ISETP.GE.U32.AND P1, PT, R0, 0x7fffffca, PT ;  /* 0x7fffffca0000780c */ /* 0x000fe40003f26070 */
[----:B------:R-:W-:Y:S01]  /*2120*/  IMAD.WIDE R132, R152, 0x4, R72 ;  /* 0x0000000498847825 */ /* 0x000fe200078e0248 */
[----:B------:R-:W-:Y:S01]  /*2130*/  IADD3 R0, R7, -0x1b, RZ ;  /* 0xffffffe507007810 */ /* 0x000fe20007ffe0ff */
[----:B------:R1:W-:Y:S02]  /*2140*/  LDGSTS.E [R211+0x7400], [R130.64], !P2 ;  /* 0x0740000082d37fae */ /* 0x0003e4000d121844 */
[----:B------:R-:W-:-:S02]  /*2150*/  IMAD.WIDE R134, R8, 0x4, R70 ;  /* 0x0000000408867825 */ /* 0x000fc400078e0246 */
[----:B------:R1:W-:Y:S01]  /*2160*/  LDGSTS.E [R211+0x7600], [R132.64], !P2 ;  /* 0x0760000084d37fae */ /* 0x0003e2000d121844 */
[----:B------:R-:W-:Y:S01]  /*2170*/  ISETP.GE.U32.AND P2, PT, R0, 0x7fffffc6, PT ;  /* 0x7fffffc60000780c */ /* 0x000fe20003f46070 */
[----:B------:R-:W-:Y:S01]  /*2180*/  IMAD R4, R6, 0x6, RZ ;  /* 0x0000000606047824 */ /* 0x000fe200078e02ff */
[C---:B------:R-:W-:Y:S01]  /*2190*/  IADD3 R0, R7.reuse, -0x1f, RZ ;  /* 0xffffffe107007810 */ /* 0x040fe20007ffe0ff */
[----:B------:R-:W-:Y:S01]  /*21a0*/  IMAD.WIDE R136, R8, 0x4, R72 ;  /* 0x0000000408887825 */ /* 0x000fe200078e0248 */
[----:B------:R1:W-:Y:S01]  /*21b0*/  LDGSTS.E [R210+0x800], [R134.64], !P6 ;  /* 0x0080000086d27fae */ /* 0x0003e2000f121844 */
[----:B------:R-:W-:Y:S02]  /*21c0*/  IADD3 R8, R7, -0x1c, RZ ;  /* 0xffffffe407087810 */ /* 0x000fe40007ffe0ff */
        /* <DEDUP_REMOVED lines=24> */
[----:B------:R-:W-:-:S02]  /*2350*/  IMAD R4, R6, 0x1a, RZ ;  /* 0x0000001a06047824 */ /* 0x000fc400078e02ff */
[----:B------:R-:W-:Y:S01]  /*2360*/  IMAD.WIDE R162, R206, 0x4, R70 ;  /* 0x00000004cea27825 */ /* 0x000fe200078e0246 */
[----:B------:R1:W-:Y:S01]  /*2370*/  LDGSTS.E [R210+0x4a00], [R158.64], !P5 ;  /* 0x04a000009ed27fae */ /* 0x0003e2000e921844 */
[----:B------:R-:W-:Y:S02]  /*2380*/  ISETP.GE.U32.AND P5, PT, R0, 0x7fffffd1, PT ;  /* 0x7fffffd10000780c */ /* 0x000fe40003fa6070 */
        /* <DEDUP_REMOVED lines=15> */
[C---:B------:R-:W-:Y:S02]  /*2480*/  IMAD.WIDE R182, R9.reuse, 0x4, R70 ;  /* 0x0000000409b67825 */ /* 0x040fe400078e0246 */
[----:B------:R1:W-:Y:S01]  /*2490*/  LDGSTS.E [R210+0x7a00], [R180.64], !P6 ;  /* 0x07a00000b4d27fae */ /* 0x0003e2000f121844 */
[----:B------:R-:W-:Y:S01]  /*24a0*/  ISETP.GE.U32.AND P6, PT, R8, 0x7fffffc5, PT ;  /* 0x7fffffc50800780c */ /* 0x000fe20003fc6070 */
[----:B------:R-:W-:-:S02]  /*24b0*/  IMAD.WIDE R196, R9, 0x4, R72 ;  /* 0x0000000409c47825 */ /* 0x000fc400078e0248 */
[----:B------:R1:W-:Y:S02]  /*24c0*/  LDGSTS.E [R209+0xc00], [R182.64], !P3 ;  /* 0x00c00000b6d17fae */ /* 0x0003e4000d921844 */
[----:B------:R-:W-:Y:S02]  /*24d0*/  IMAD.WIDE R8, R242, 0x4, R70 ;  /* 0x00000004f2087825 */ /* 0x000fe400078e0246 */
[----:B------:R1:W-:Y:S01]  /*24e0*/  LDGSTS.E [R209+0xe00], [R196.64], !P3 ;  /* 0x00e00000c4d17fae */ /* 0x0003e2000d921844 */
[----:B------:R-:W-:Y:S01]  /*24f0*/  ISETP.GE.U32.AND P3, PT, R0, 0x7fffffc1, PT ;  /* 0x7fffffc10000780c */ /* 0x000fe20003f66070 */
[----:B------:R-:W-:Y:S02]  /*2500*/  IMAD.WIDE R10, R242, 0x4, R72 ;  /* 0x00000004f20a7825 */ /* 0x000fe400078e0248 */
[----:B------:R1:W-:Y:S02]  /*2510*/  LDGSTS.E [R209+0x1c00], [R8.64], !P0 ;  /* 0x01c0000008d17fae */ /* 0x0003e4000c121844 */
[----:B------:R-:W-:-:S02]  /*2520*/  IMAD.WIDE R14, R238, 0x4, R70 ;  /* 0x00000004ee0e7825 */ /* 0x000fc400078e0246 */
[----:B------:R1:W-:Y:S01]  /*2530*/  LDGSTS.E [R209+0x1e00], [R10.64], !P0 ;  /* 0x01e000000ad17fae */ /* 0x0003e2000c121844 */
[----:B------:R-:W-:Y:S01]  /*2540*/  ISETP.GE.AND P0, PT, R170, R0, PT ;  /* 0x00000000aa00720c */ /* 0x000fe20003f06270 */
[----:B------:R-:W-:Y:S01]  /*2550*/  IMAD.WIDE R16, R238, 0x4, R72 ;  /* 0x00000004ee107825 */ /* 0x000fe200078e0248 */
[C---:B------:R-:W-:Y:S01]  /*2560*/  IADD3 R0, R7.reuse, -0x21, RZ ;  /* 0xffffffdf07007810 */ /* 0x040fe20007ffe0ff */
[----:B------:R1:W-:Y:S01]  /*2570*/  LDGSTS.E [R209+0x2c00], [R14.64], !P4 ;  /* 0x02c000000ed17fae */ /* 0x0003e2000e121844 */
[----:B------:R-:W-:Y:S01]  /*2580*/  SEL R13, RZ, 0x4, P0 ;  /* 0x00000004ff0d7807 */ /* 0x000fe20000000000 */
        /* <DEDUP_REMOVED lines=22> */
[----:B------:R-:W-:Y:S01]  /*26f0*/  IADD3 R0, R12, c[0x0][0x180], RZ ;  /* 0x000060000c007a10 */ /* 0x000fe20007ffe0ff */
[----:B------:R2:W-:Y:S01]  /*2700*/  LDGSTS.E [R209+0x6c00], [R30.64], !P6 ;  /* 0x06c000001ed17fae */ /* 0x0005e2000f121844 */
[----:B------:R-:W-:Y:S01]  /*2710*/  IADD3 R12, R7, -0x31, RZ ;  /* 0xffffffcf070c7810 */ /* 0x000fe20007ffe0ff */
[----:B------:R-:W-:Y:S02]  /*2720*/  IMAD.WIDE R34, R160, 0x4, R70 ;  /* 0x00000004a0227825 */ /* 0x000fe400078e0246 */
[----:B------:R3:W-:Y:S01]  /*2730*/  LDGSTS.E [R209+0x6e00], [R32.64], !P6 ;  /* 0x06e0000020d17fae */ /* 0x0007e2000f121844 */
[----:B------:R-:W-:Y:S01]  /*2740*/  ISETP.GT.AND P6, PT, R0, 0x1f, PT ;  /* 0x0000001f0000780c */ /* 0x000fe20003fc4270 */
[----:B------:R-:W-:Y:S01]  /*2750*/  IMAD.WIDE R36, R160, 0x4, R72 ;  /* 0x00000004a0247825 */ /* 0x000fe200078e0248 */
[----:B------:R-:W-:Y:S01]  /*2760*/  ISETP.GE.U32.AND P0, PT, R12, 0x7fffffb0, PT ;  /* 0x7fffffb00c00780c */ /* 0x000fe20003f06070 */
[----:B------:R4:W-:Y:S01]  /*2770*/  LDGSTS.E [R209+0x7c00], [R34.64], !P3 ;  /* 0x07c0000022d17fae */ /* 0x0009e2000d921844 */
[----:B------:R-:W-:Y:S01]  /*2780*/  SEL R12, RZ, 0x4, !P6 ;  /* 0x00000004ff0c7807 */ /* 0x000fe20007000000 */
[----:B-1----:R-:W-:Y:S01]  /*2790*/  IMAD.WIDE R70, R212, 0x4, R70 ;  /* 0x00000004d4467825 */ /* 0x002fe200078e0246 */
[----:B------:R-:W-:Y:S01]  /*27a0*/  ISETP.GE.AND P6, PT, R170, c[0x0][0x180], PT ;  /* 0x00006000aa007a0c */ /* 0x000fe20003fc6270 */
[----:B------:R1:W-:Y:S01]  /*27b0*/  LDGSTS.E [R209+0x7e00], [R36.64], !P3 ;  /* 0x07e0000024d17fae */ /* 0x0003e2000d921844 */
[----:B------:R-:W-:Y:S01]  /*27c0*/  ISETP.GE.U32.AND P3, PT, R153, 0x7fffffac, PT ;  /* 0x7fffffac9900780c */ /* 0x000fe20003f66070 */
[----:B--2---:R-:W-:Y:S01]  /*27d0*/  IMAD.WIDE R72, R212, 0x4, R72 ;  /* 0x00000004d4487825 */ /* 0x004fe200078e0248 */
[----:B------:R-:W-:Y:S01]  /*27e0*/  SEL R12, R12, RZ, !P6 ;  /* 0x000000ff0c0c7207 */ /* 0x000fe20007000000 */
[----:B------:R-:W0:Y:S02]  /*27f0*/  LDGDEPBAR ;  /* 0x00000000000079af */ /* 0x000e240000000000 */
[----:B---3--:R-:W-:Y:S01]  /*2800*/  IMAD.WIDE R74, R212, 0x4, R74 ;  /* 0x00000004d44a7825 */ /* 0x008fe200078e024a */
[----:B------:R-:W-:-:S02]  /*2810*/  ISETP.NE.U32.AND P6, PT, R12, RZ, PT ;  /* 0x000000ff0c00720c */ /* 0x000fc40003fc5070 */
[----:B------:R-:W-:Y:S01]  /*2820*/  IADD3 R12, R7, -0x39, RZ ;  /* 0xffffffc7070c7810 */ /* 0x000fe20007ffe0ff */
[----:B----4-:R-:W-:-:S04]  /*2830*/  IMAD.WIDE R76, R212, 0x4, R76 ;  /* 0x00000004d44c7825 */ /* 0x010fc800078e024c */
[----:B-----5:R-:W-:-:S04]  /*2840*/  IMAD.WIDE R78, R212, 0x4, R78 ;  /* 0x00000004d44e7825 */ /* 0x020fc800078e024e */
[C---:B------:R-:W-:Y:S02]  /*2850*/  IMAD.WIDE R80, R212.reuse, 0x4, R80 ;  /* 0x00000004d4507825 */ /* 0x040fe400078e0250 */
[----:B------:R2:W-:Y:S02]  /*2860*/  LDGSTS.E [R200+0x28000], [R38.64], P6 ;  /* 0x2800000026c87fae */ /* 0x0005e4000b121844 */
[C---:B------:R-:W-:Y:S02]  /*2870*/  IMAD.WIDE R82, R212.reuse, 0x4, R82 ;  /* 0x00000004d4527825 */ /* 0x040fe400078e0252 */
[----:B------:R3:W-:Y:S02]  /*2880*/  LDGSTS.E [R200+0x28400], [R40.64], P6 ;  /* 0x2840000028c87fae */ /* 0x0007e4000b121844 */
[C---:B------:R-:W-:Y:S02]  /*2890*/  IMAD.WIDE R84, R212.reuse, 0x4, R84 ;  /* 0x00000004d4547825 */ /* 0x040fe400078e0254 */
[----:B------:R4:W-:Y:S02]  /*28a0*/  LDGSTS.E [R200+0x28800], [R42.64], P6 ;  /* 0x288000002ac87fae */ /* 0x0009e4000b121844 */
[----:B------:R-:W-:-:S02]  /*28b0*/  IMAD.WIDE R86, R212, 0x4, R86 ;  /* 0x00000004d4567825 */ /* 0x000fc400078e0256 */
        /* <DEDUP_REMOVED lines=24> */
[----:B------:R1:W-:Y:S01]  /*2a40*/  LDGSTS.E [R157+0x29e00], [R68.64], P6 ;  /* 0x29e00000449d7fae */ /* 0x0003e2000b121844 */
[----:B------:R-:W-:Y:S01]  /*2a50*/  ISETP.GE.U32.AND P6, PT, R12, 0x7fffffa8, PT ;  /* 0x7fffffa80c00780c */ /* 0x000fe20003fc6070 */
[C---:B------:R-:W-:Y:S01]  /*2a60*/  IMAD.WIDE R112, R212.reuse, 0x4, R112 ;  /* 0x00000004d4707825 */ /* 0x040fe200078e0270 */
[----:B------:R-:W-:Y:S01]  /*2a70*/  IADD3 R12, R7, -0x3d, RZ ;  /* 0xffffffc3070c7810 */ /* 0x000fe20007ffe0ff */
[----:B------:R-:W0:Y:S02]  /*2a80*/  LDGDEPBAR ;  /* 0x00000000000079af */ /* 0x000e240000000000 */
[C---:B------:R-:W-:Y:S02]  /*2a90*/  IMAD.WIDE R114, R212.reuse, 0x4, R114 ;  /* 0x00000004d4727825 */ /* 0x040fe400078e0272 */
[----:B------:R-:W-:Y:S02]  /*2aa0*/  BAR.SYNC.DEFER_BLOCKING 0x0 ;  /* 0x0000000000007b1d */ /* 0x000fe40000010000 */
[----:B------:R-:W-:-:S04]  /*2ab0*/  IMAD.WIDE R116, R212, 0x4, R116 ;  /* 0x00000004d4747825 */ /* 0x000fc800078e0274 */
[----:B------:R-:W-:-:S04]  /*2ac0*/  IMAD.WIDE R118, R212, 0x4, R118 ;  /* 0x00000004d4767825 */ /* 0x000fc800078e0276 */
[----:B------:R-:W-:-:S04]  /*2ad0*/  IMAD.WIDE R120, R212, 0x4, R120 ;  /* 0x00000004d4787825 */ /* 0x000fc800078e0278 */
[----:B------:R-:W-:-:S04]  /*2ae0*/  IMAD.WIDE R122, R212, 0x4, R122 ;  /* 0x00000004d47a7825 */ /* 0x000fc800078e027a */
[----:B------:R-:W-:-:S04]  /*2af0*/  IMAD.WIDE R124, R212, 0x4, R124 ;  /* 0x00000004d47c7825 */ /* 0x000fc800078e027c */
[C---:B------:R-:W-:Y:S01]  /*2b00*/  IMAD.WIDE R126, R212.reuse, 0x4, R126 ;  /* 0x00000004d47e7825 */ /* 0x040fe200078e027e */
[----:B------:R-:W-:Y:S01]  /*2b10*/  @!PT LDS RZ, [RZ] ;  /* 0x00000000fffff984 */ /* 0x000fe20000000800 */
[----:B------:R-:W-:Y:S01]  /*2b20*/  @!PT LDS RZ, [RZ] ;  /* 0x00000000fffff984 */ /* 0x000fe20000000800 */
[----:B------:R-:W-:Y:S01]  /*2b30*/  @!PT LDS RZ, [RZ] ;  /* 0x00000000fffff984 */ /* 0x000fe20000000800 */
[----:B------:R1:W-:Y:S03]  /*2b40*/  LDGSTS.E [R204+0x8000], [R70.64], !P4 ;  /* 0x0800000046cc7fae */ /* 0x0003e6000e121844 */
[----:B------:R-:W-:Y:S01]  /*2b50*/  IMAD.WIDE R128, R212, 0x4, R128 ;  /* 0x00000004d4807825 */ /* 0x000fe200078e0280 */
[----:B------:R1:W-:Y:S01]  /*2b60*/  LDGSTS.E [R204+0x8200], [R72.64], !P4 ;  /* 0x0820000048cc7fae */ /* 0x0003e2000e121844 */
[----:B------:R-:W-:Y:S02]  /*2b70*/  ISETP.GE.U32.AND P4, PT, R12, 0x7fffffa4, PT ;  /* 0x7fffffa40c00780c */ /* 0x000fe40003f86070 */
[C---:B------:R-:W-:Y:S01]  /*2b80*/  IMAD.WIDE R130, R212.reuse, 0x4, R130 ;  /* 0x00000004d4827825 */ /* 0x040fe200078e0282 */
[----:B------:R-:W-:Y:S01]  /*2b90*/  IADD3 R12, R7, -0x26, RZ ;  /* 0xffffffda070c7810 */ /* 0x000fe20007ffe0ff */
[----:B------:R1:W-:Y:S02]  /*2ba0*/  LDGSTS.E [R204+0x9000], [R74.64], !P5 ;  /* 0x090000004acc7fae */ /* 0x0003e4000e921844 */
[----:B------:R-:W-:-:S02]  /*2bb0*/  IMAD.WIDE R132, R212, 0x4, R132 ;  /* 0x00000004d4847825 */ /* 0x000fc400078e0284 */
[----:B------:R1:W-:Y:S01]  /*2bc0*/  LDGSTS.E [R204+0x9200], [R76.64], !P5 ;  /* 0x092000004ccc7fae */ /* 0x0003e2000e921844 */
[----:B------:R-:W-:Y:S01]  /*2bd0*/  ISETP.GE.U32.AND P5, PT, R145, 0x7fffffbf, PT ;  /* 0x7fffffbf9100780c */ /* 0x000fe20003fa6070 */
[C---:B------:R-:W-:Y:S01]  /*2be0*/  IMAD.WIDE R134, R212.reuse, 0x4, R134 ;  /* 0x00000004d4867825 */ /* 0x040fe200078e0286 */
[C---:B------:R-:W-:Y:S01]  /*2bf0*/  IADD3 R145, R7.reuse, -0x2a, RZ ;  /* 0xffffffd607917810 */ /* 0x040fe20007ffe0ff */
[----:B------:R1:W-:Y:S02]  /*2c00*/  LDGSTS.E [R204+0xa000], [R78.64], !P1 ;  /* 0x0a0000004ecc7fae */ /* 0x0003e4000c921844 */
[----:B------:R-:W-:Y:S02]  /*2c10*/  IMAD.WIDE R136, R212, 0x4, R136 ;  /* 0x00000004d4887825 */ /* 0x000fe400078e0288 */
[----:B------:R1:W-:Y:S01]  /*2c20*/  LDGSTS.E [R204+0xa200], [R80.64], !P1 ;  /* 0x0a20000050cc7fae */ /* 0x0003e2000c921844 */
[----:B------:R-:W-:Y:S01]  /*2c30*/  ISETP.GE.U32.AND P1, PT, R12, 0x7fffffbb, PT ;  /* 0x7fffffbb0c00780c */ /* 0x000fe20003f26070 */
        /* <DEDUP_REMOVED lines=87> */
[----:B-1----:R-:W-:-:S02]  /*31b0*/  IMAD.WIDE R36, R212, 0x4, R36 ;  /* 0x00000004d4247825 */ /* 0x002fc400078e0224 */
        /* <DEDUP_REMOVED lines=39> */
[----:B------:R-:W-:Y:S01]  /*3430*/  IADD3 R145, R7, -0x40, RZ ;  /* 0xffffffc007917810 */ /* 0x000fe20007ffe0ff */
[----:B------:R1:W-:Y:S02]  /*3440*/  LDGSTS.E [R209+0x8c00], [R182.64], !P2 ;  /* 0x08c00000b6d17fae */ /* 0x0003e4000d121844 */
[----:B------:R-:W-:Y:S02]  /*3450*/  IMAD.WIDE R96, R212, 0x4, R96 ;  /* 0x00000004d4607825 */ /* 0x000fe400078e0260 */
[----:B------:R1:W-:Y:S01]  /*3460*/  LDGSTS.E [R209+0x8e00], [R196.64], !P2 ;  /* 0x08e00000c4d17fae */ /* 0x0003e2000d121844 */
[----:B------:R-:W-:Y:S01]  /*3470*/  ISETP.GE.AND P2, PT, R170, R145, PT ;  /* 0x00000091aa00720c */ /* 0x000fe20003f46270 */
[----:B------:R-:W-:-:S02]  /*3480*/  IMAD.WIDE R98, R212, 0x4, R98 ;  /* 0x00000004d4627825 */ /* 0x000fc400078e0262 */
[----:B------:R1:W-:Y:S01]  /*3490*/  LDGSTS.E [R209+0x9c00], [R8.64], !P0 ;  /* 0x09c0000008d17fae */ /* 0x0003e2000c121844 */
[----:B------:R-:W-:Y:S01]  /*34a0*/  SEL R153, RZ, 0x4, P2 ;  /* 0x00000004ff997807 */ /* 0x000fe20001000000 */
[C---:B------:R-:W-:Y:S02]  /*34b0*/  IMAD.WIDE R100, R212.reuse, 0x4, R100 ;  /* 0x00000004d4647825 */ /* 0x040fe400078e0264 */
        /* <DEDUP_REMOVED lines=17> */
[----:B------:R-:W-:Y:S01]  /*35d0*/  IMAD.WIDE R112, R212, 0x4, R112 ;  /* 0x00000004d4707825 */ /* 0x000fe200078e0270 */
[----:B------:R-:W-:Y:S01]  /*35e0*/  ISETP.GE.U32.AND P2, PT, R12, 0x7fffff94, PT ;  /* 0x7fffff940c00780c */ /* 0x000fe20003f46070 */
[----:B------:R1:W-:Y:S01]  /*35f0*/  LDGSTS.E [R209+0xce00], [R24.64], !P4 ;  /* 0x0ce0000018d17fae */ /* 0x0003e2000e121844 */
[----:B------:R-:W-:Y:S01]  /*3600*/  ISETP.GE.U32.AND P4, PT, R145, 0x7fffff98, PT ;  /* 0x7fffff989100780c */ /* 0x000fe20003f86070 */
[C---:B------:R-:W-:Y:S01]  /*3610*/  IMAD.WIDE R114, R212.reuse, 0x4, R114 ;  /* 0x00000004d4727825 */ /* 0x040fe200078e0272 */
[----:B------:R-:W-:Y:S01]  /*3620*/  IADD3 R145, R7, -0x51, RZ ;  /* 0xffffffaf07917810 */ /* 0x000fe20007ffe0ff */
[----:B------:R1:W-:Y:S02]  /*3630*/  LDGSTS.E [R209+0xdc00], [R26.64], !P5 ;  /* 0x0dc000001ad17fae */ /* 0x0003e4000e921844 */
[----:B------:R-:W-:-:S02]  /*3640*/  IMAD.WIDE R116, R212, 0x4, R116 ;  /* 0x00000004d4747825 */ /* 0x000fc400078e0274 */
[----:B------:R1:W-:Y:S01]  /*3650*/  LDGSTS.E [R209+0xde00], [R28.64], !P5 ;  /* 0x0de000001cd17fae */ /* 0x0003e2000e921844 */
[----:B------:R-:W-:Y:S01]  /*3660*/  ISETP.GT.AND P5, PT, R0, 0x5f, PT ;  /* 0x0000005f0000780c */ /* 0x000fe20003fa4270 */
[C---:B------:R-:W-:Y:S02]  /*3670*/  IMAD.WIDE R118, R212.reuse, 0x4, R118 ;  /* 0x00000004d4767825 */ /* 0x040fe400078e0276 */
[----:B------:R1:W-:Y:S01]  /*3680*/  LDGSTS.E [R209+0xec00], [R30.64], !P1 ;  /* 0x0ec000001ed17fae */ /* 0x0003e2000c921844 */
[----:B------:R-:W-:Y:S01]  /*3690*/  SEL R12, R153, RZ, P5 ;  /* 0x000000ff990c7207 */ /* 0x000fe20002800000 */
[----:B------:R-:W-:Y:S01]  /*36a0*/  IMAD.WIDE R120, R212, 0x4, R120 ;  /* 0x00000004d4787825 */ /* 0x000fe200078e0278 */
[----:B------:R-:W-:Y:S01]  /*36b0*/  ISETP.GT.AND P5, PT, R0, 0x3f, PT ;  /* 0x0000003f0000780c */ /* 0x000fe20003fa4270 */
[----:B------:R1:W-:Y:S01]  /*36c0*/  LDGSTS.E [R209+0xee00], [R32.64], !P1 ;  /* 0x0ee0000020d17fae */ /* 0x0003e2000c921844 */
[----:B------:R-:W-:Y:S01]  /*36d0*/  ISETP.GE.U32.AND P1, PT, R145, 0x7fffff90, PT ;  /* 0x7fffff909100780c */ /* 0x000fe20003f26070 */
[----:B------:R-:W-:Y:S01]  /*36e0*/  IMAD.MOV.U32 R145, RZ, RZ, c[0x0][0x18c] ;  /* 0x00006300ff917624 */ /* 0x000fe200078e00ff */
[----:B------:R-:W-:Y:S01]  /*36f0*/  SEL R13, R13, RZ, P5 ;  /* 0x000000ff0d0d7207 */ /* 0x000fe20002800000 */
[----:B------:R1:W-:Y:S01]  /*3700*/  LDGSTS.E [R209+0xfc00], [R34.64], !P0 ;  /* 0x0fc0000022d17fae */ /* 0x0003e2000c121844 */
[----:B------:R-:W-:-:S03]  /*3710*/  IMAD.WIDE R122, R212, 0x4, R122 ;  /* 0x00000004d47a7825 */ /* 0x000fc600078e027a */
[----:B------:R1:W-:Y:S01]  /*3720*/  LDGSTS.E [R209+0xfe00], [R36.64], !P0 ;  /* 0x0fe0000024d17fae */ /* 0x0003e2000c121844 */
[----:B------:R-:W-:Y:S01]  /*3730*/  ISETP.NE.U32.AND P0, PT, R13, RZ, PT ;  /* 0x000000ff0d00720c */ /* 0x000fe20003f05070 */
[----:B------:R-:W-:Y:S01]  /*3740*/  IMAD.SHL.U32 R161, R145, 0x20, RZ ;  /* 0x0000002091a17824 */ /* 0x000fe200078e00ff */
[C---:B------:R-:W-:Y:S01]  /*3750*/  IADD3 R145, R7.reuse, -0x55, RZ ;  /* 0xffffffab07917810 */ /* 0x040fe20007ffe0ff */
[----:B------:R-:W0:Y:S01]  /*3760*/  LDGDEPBAR ;  /* 0x00000000000079af */ /* 0x000e220000000000 */
[----:B------:R-:W-:Y:S01]  /*3770*/  IADD3 R13, R7, -0x59, RZ ;  /* 0xffffffa7070d7810 */ /* 0x000fe20007ffe0ff */
[----:B--2---:R-:W-:Y:S01]  /*3780*/  IMAD.WIDE R38, R161, 0x4, R38 ;  /* 0x00000004a1267825 */ /* 0x004fe200078e0226 */
[----:B------:R-:W-:Y:S02]  /*3790*/  ISETP.GE.U32.AND P5, PT, R145, 0x7fffff8c, PT ;  /* 0x7fffff8c9100780c */ /* 0x000fe40003fa6070 */
[----:B------:R-:W-:Y:S01]  /*37a0*/  IADD3 R145, R7, -0x42, RZ ;  /* 0xffffffbe07917810 */ /* 0x000fe20007ffe0ff */
[----:B---3--:R-:W-:-:S04]  /*37b0*/  IMAD.WIDE R40, R161, 0x4, R40 ;  /* 0x00000004a1287825 */ /* 0x008fc800078e0228 */
[C---:B----4-:R-:W-:Y:S01]  /*37c0*/  IMAD.WIDE R42, R161.reuse, 0x4, R42 ;  /* 0x00000004a12a7825 */ /* 0x050fe200078e022a */
[----:B------:R2:W-:Y:S03]  /*37d0*/  LDGSTS.E [R200+0x2a000], [R38.64], P0 ;  /* 0x2a00000026c87fae */ /* 0x0005e60008121844 */
[C---:B-----5:R-:W-:Y:S01]  /*37e0*/  IMAD.WIDE R44, R161.reuse, 0x4, R44 ;  /* 0x00000004a12c7825 */ /* 0x060fe200078e022c */
[----:B------:R3:W-:Y:S03]  /*37f0*/  LDGSTS.E [R200+0x2a400], [R40.64], P0 ;  /* 0x2a40000028c87fae */ /* 0x0007e60008121844 */
[C---:B------:R-:W-:Y:S01]  /*3800*/  IMAD.WIDE R46, R161.reuse, 0x4, R46 ;  /* 0x00000004a12e7825 */ /* 0x040fe200078e022e */
        /* <DEDUP_REMOVED lines=21> */
[----:B------:R-:W-:Y:S01]  /*3960*/  IMAD.WIDE R68, R161, 0x4, R68 ;  /* 0x00000004a1447825 */ /* 0x000fe200078e0244 */
[----:B------:R1:W-:Y:S03]  /*3970*/  LDGSTS.E [R157+0x2b600], [R64.64], P0 ;  /* 0x2b600000409d7fae */ /* 0x0003e60008121844 */
[C---:B------:R-:W-:Y:S01]  /*3980*/  IMAD.WIDE R124, R212.reuse, 0x4, R124 ;  /* 0x00000004d47c7825 */ /* 0x040fe200078e027c */
[----:B------:R1:W-:Y:S03]  /*3990*/  LDGSTS.E [R157+0x2ba00], [R66.64], P0 ;  /* 0x2ba00000429d7fae */ /* 0x0003e60008121844 */
[----:B------:R-:W-:Y:S01]  /*39a0*/  IMAD.WIDE R126, R212, 0x4, R126 ;  /* 0x00000004d47e7825 */ /* 0x000fe200078e027e */
[----:B------:R1:W-:Y:S01]  /*39b0*/  LDGSTS.E [R157+0x2be00], [R68.64], P0 ;  /* 0x2be00000449d7fae */ /* 0x0003e20008121844 */
[----:B------:R-:W-:-:S02]  /*39c0*/  ISETP.GE.U32.AND P0, PT, R13, 0x7fffff88, PT ;  /* 0x7fffff880d00780c */ /* 0x000fc40003f06070 */
[----:B------:R-:W-:Y:S01]  /*39d0*/  IADD3 R13, R7, -0x5d, RZ ;  /* 0xffffffa3070d7810 */ /* 0x000fe20007ffe0ff */
[----:B------:R-:W0:Y:S01]  /*39e0*/  LDGDEPBAR ;  /* 0x00000000000079af */ /* 0x000e220000000000 */
[----:B------:R-:W-:-:S03]  /*39f0*/  IMAD.WIDE R128, R212, 0x4, R128 ;  /* 0x00000004d4807825 */ /* 0x000fc600078e0280 */
[----:B------:R-:W-:Y:S01]  /*3a00*/  BAR.SYNC.DEFER_BLOCKING 0x0 ;  /* 0x0000000000007b1d */ /* 0x000fe20000010000 */
[----:B------:R-:W-:-:S04]  /*3a10*/  IMAD.WIDE R130, R212, 0x4, R130 ;  /* 0x00000004d4827825 */ /* 0x000fc800078e0282 */
[----:B------:R-:W-:-:S04]  /*3a20*/  IMAD.WIDE R132, R212, 0x4, R132 ;  /* 0x00000004d4847825 */ /* 0x000fc800078e0284 */
[----:B------:R-:W-:-:S04]  /*3a30*/  IMAD.WIDE R134, R212, 0x4, R134 ;  /* 0x00000004d4867825 */ /* 0x000fc800078e0286 */
[----:B------:R-:W-:-:S04]  /*3a40*/  IMAD.WIDE R136, R212, 0x4, R136 ;  /* 0x00000004d4887825 */ /* 0x000fc800078e0288 */
[----:B------:R-:W-:-:S04]  /*3a50*/  IMAD.WIDE R138, R212, 0x4, R138 ;  /* 0x00000004d48a7825 */ /* 0x000fc800078e028a */
[C---:B-1----:R-:W-:Y:S01]  /*3a60*/  IMAD.WIDE R140, R212.reuse, 0x4, R140 ;  /* 0x00000004d48c7825 */ /* 0x042fe200078e028c */
[----:B------:R-:W-:Y:S01]  /*3a70*/  @!PT LDS RZ, [RZ] ;  /* 0x00000000fffff984 */ /* 0x000fe20000000800 */
[----:B------:R-:W-:Y:S01]  /*3a80*/  @!PT LDS RZ, [RZ] ;  /* 0x00000000fffff984 */ /* 0x000fe20000000800 */
[----:B------:R-:W-:Y:S01]  /*3a90*/  @!PT LDS RZ, [RZ] ;  /* 0x00000000fffff984 */ /* 0x000fe20000000800 */
[----:B------:R1:W-:Y:S03]  /*3aa0*/  LDGSTS.E [R204+0x10000], [R70.64], !P3 ;  /* 0x1000000046cc7fae */ /* 0x0003e6000d921844 */
[C---:B------:R-:W-:Y:S01]  /*3ab0*/  IMAD.WIDE R142, R212.reuse, 0x4, R142 ;  /* 0x00000004d48e7825 */ /* 0x040fe200078e028e */
        /* <DEDUP_REMOVED lines=83> */
[----:B--2---:R-:W-:Y:S02]  /*3ff0*/  IMAD.WIDE R38, R161, 0x4, R38 ;  /* 0x00000004a1267825 */ /* 0x004fe400078e0226 */
[----:B------:R2:W-:Y:S01]  /*4000*/  LDGSTS.E [R211+0x16600], [R128.64], !P3 ;  /* 0x1660000080d37fae */ /* 0x0005e2000d921844 */
[----:B------:R-:W-:Y:S01]  /*4010*/  ISETP.GE.U32.AND P3, PT, R13, 0x7fffff8a, PT ;  /* 0x7fffff8a0d00780c */ /* 0x000fe20003f66070 */
[----:B---3--:R-:W-:Y:S01]  /*4020*/  IMAD.WIDE R40, R161, 0x4, R40 ;  /* 0x00000004a1287825 */ /* 0x008fe200078e0228 */
[----:B------:R-:W-:Y:S01]  /*4030*/  IADD3 R13, R7, -0x5f, RZ ;  /* 0xffffffa1070d7810 */ /* 0x000fe20007ffe0ff */
[----:B------:R3:W-:Y:S02]  /*4040*/  LDGSTS.E [R211+0x17400], [R130.64], !P6 ;  /* 0x1740000082d37fae */ /* 0x0007e4000f121844 */
[----:B----4-:R-:W-:-:S02]  /*4050*/  IMAD.WIDE R42, R161, 0x4, R42 ;  /* 0x00000004a12a7825 */ /* 0x010fc400078e022a */
[----:B------:R4:W-:Y:S01]  /*4060*/  LDGSTS.E [R211+0x17600], [R132.64], !P6 ;  /* 0x1760000084d37fae */ /* 0x0009e2000f121844 */
[----:B------:R-:W-:Y:S01]  /*4070*/  ISETP.GE.U32.AND P6, PT, R145, 0x7fffff86, PT ;  /* 0x7fffff869100780c */ /* 0x000fe20003fc6070 */
[----:B-----5:R-:W-:Y:S01]  /*4080*/  IMAD.WIDE R44, R161, 0x4, R44 ;  /* 0x00000004a12c7825 */ /* 0x020fe200078e022c */
[----:B------:R-:W-:Y:S01]  /*4090*/  IADD3 R145, R7, -0x44, RZ ;  /* 0xffffffbc07917810 */ /* 0x000fe20007ffe0ff */
        /* <DEDUP_REMOVED lines=37> */
[C---:B-1----:R-:W-:Y:S02]  /*42f0*/  IMAD.WIDE R70, R212.reuse, 0x4, R70 ;  /* 0x00000004d4467825 */ /* 0x042fe400078e0246 */
        /* <DEDUP_REMOVED lines=50> */
[----:B------:R-:W-:Y:S01]  /*4620*/  ISETP.GT.AND P4, PT, R0, 0x7f, PT ;  /* 0x0000007f0000780c */ /* 0x000fe20003f84270 */
[----:B------:R-:W-:-:S02]  /*4630*/  IMAD.WIDE R104, R212, 0x4, R104 ;  /* 0x00000004d4687825 */ /* 0x000fc400078e0268 */
[----:B------:R1:W-:Y:S01]  /*4640*/  LDGSTS.E [R209+0x17c00], [R34.64], !P1 ;  /* 0x17c0000022d17fae */ /* 0x0003e2000c921844 */
[----:B------:R-:W-:Y:S01]  /*4650*/  SEL R13, R153, RZ, P4 ;  /* 0x000000ff990d7207 */ /* 0x000fe20002000000 */
[----:B------:R-:W-:Y:S01]  /*4660*/  IMAD.WIDE R106, R212, 0x4, R106 ;  /* 0x00000004d46a7825 */ /* 0x000fe200078e026a */
[----:B------:R-:W-:Y:S01]  /*4670*/  ISETP.GE.U32.AND P4, PT, R145, 0x7fffff6c, PT ;  /* 0x7fffff6c9100780c */ /* 0x000fe20003f86070 */
[----:B------:R1:W-:Y:S01]  /*4680*/  LDGSTS.E [R209+0x17e00], [R36.64], !P1 ;  /* 0x17e0000024d17fae */ /* 0x0003e2000c921844 */
[----:B------:R-:W-:Y:S01]  /*4690*/  ISETP.NE.U32.AND P1, PT, R12, RZ, PT ;  /* 0x000000ff0c00720c */ /* 0x000fe20003f25070 */
[C---:B------:R-:W-:Y:S01]  /*46a0*/  IMAD.WIDE R108, R212.reuse, 0x4, R108 ;  /* 0x00000004d46c7825 */ /* 0x040fe200078e026c */
[C---:B------:R-:W-:Y:S01]  /*46b0*/  IADD3 R12, R7.reuse, -0x79, RZ ;  /* 0xffffff87070c7810 */ /* 0x040fe20007ffe0ff */
[----:B------:R-:W0:Y:S01]  /*46c0*/  LDGDEPBAR ;  /* 0x00000000000079af */ /* 0x000e220000000000 */
[C---:B------:R-:W-:Y:S01]  /*46d0*/  IADD3 R145, R7.reuse, -0x66, RZ ;  /* 0xffffff9a07917810 */ /* 0x040fe20007ffe0ff */
[----:B------:R-:W-:Y:S01]  /*46e0*/  IMAD.WIDE R110, R212, 0x4, R110 ;  /* 0x00000004d46e7825 */ /* 0x000fe200078e026e */
[----:B------:R-:W-:-:S03]  /*46f0*/  IADD3 R153, R7, -0x91, RZ ;  /* 0xffffff6f07997810 */ /* 0x000fc60007ffe0ff */
[----:B------:R-:W-:-:S04]  /*4700*/  IMAD.WIDE R112, R212, 0x4, R112 ;  /* 0x00000004d4707825 */ /* 0x000fc800078e0270 */
[----:B------:R1:W-:Y:S01]  /*4710*/  LDGSTS.E [R200+0x2c000], [R38.64], P1 ;  /* 0x2c00000026c87fae */ /* 0x0003e20008921844 */
[----:B------:R-:W-:-:S03]  /*4720*/  IMAD.WIDE R114, R212, 0x4, R114 ;  /* 0x00000004d4727825 */ /* 0x000fc600078e0272 */
        /* <DEDUP_REMOVED lines=13> */
[----:B--2---:R-:W-:-:S03]  /*4800*/  IMAD.WIDE R128, R212, 0x4, R128 ;  /* 0x00000004d4807825 */ /* 0x004fc600078e0280 */
[----:B------:R2:W-:Y:S01]  /*4810*/  LDGSTS.E [R157+0x2c200], [R54.64], P1 ;  /* 0x2c200000369d7fae */ /* 0x0005e20008921844 */
[----:B---3--:R-:W-:-:S03]  /*4820*/  IMAD.WIDE R130, R212, 0x4, R130 ;  /* 0x00000004d4827825 */ /* 0x008fc600078e0282 */
[----:B------:R3:W-:Y:S01]  /*4830*/  LDGSTS.E [R157+0x2c600], [R56.64], P1 ;  /* 0x2c600000389d7fae */ /* 0x0007e20008921844 */
[----:B----4-:R-:W-:-:S03]  /*4840*/  IMAD.WIDE R132, R212, 0x4, R132 ;  /* 0x00000004d4847825 */ /* 0x010fc600078e0284 */
[----:B------:R4:W-:Y:S01]  /*4850*/  LDGSTS.E [R157+0x2ca00], [R58.64], P1 ;  /* 0x2ca000003a9d7fae */ /* 0x0009e20008921844 */
[----:B-----5:R-:W-:-:S03]  /*4860*/  IMAD.WIDE R134, R212, 0x4, R134 ;  /* 0x00000004d4867825 */ /* 0x020fc600078e0286 */
        /* <DEDUP_REMOVED lines=25> */
[----:B-1----:R-:W-:Y:S01]  /*4a00*/  IMAD.WIDE R172, R212, 0x4, R172 ;  /* 0x00000004d4ac7825 */ /* 0x002fe200078e02ac */
        /* <DEDUP_REMOVED lines=80> */
[----:B--2---:R-:W-:Y:S01]  /*4f10*/  IMAD.WIDE R54, R161, 0x4, R54 ;  /* 0x00000004a1367825 */ /* 0x004fe200078e0236 */
[----:B------:R-:W-:Y:S01]  /*4f20*/  IADD3 R12, R7, -0x7b, RZ ;  /* 0xffffff85070c7810 */ /* 0x000fe20007ffe0ff */
[----:B------:R2:W-:Y:S02]  /*4f30*/  LDGSTS.E [R211+0x1e400], [R126.64], !P5 ;  /* 0x1e4000007ed37fae */ /* 0x0005e4000e921844 */
[----:B---3--:R-:W-:Y:S02]  /*4f40*/  IMAD.WIDE R56, R161, 0x4, R56 ;  /* 0x00000004a1387825 */ /* 0x008fe400078e0238 */
[----:B------:R3:W-:Y:S01]  /*4f50*/  LDGSTS.E [R211+0x1e600], [R128.64], !P5 ;  /* 0x1e60000080d37fae */ /* 0x0007e2000e921844 */
[----:B------:R-:W-:Y:S01]  /*4f60*/  ISETP.GE.U32.AND P5, PT, R145, 0x7fffff6a, PT ;  /* 0x7fffff6a9100780c */ /* 0x000fe20003fa6070 */
[----:B----4-:R-:W-:Y:S01]  /*4f70*/  IMAD.WIDE R58, R161, 0x4, R58 ;  /* 0x00000004a13a7825 */ /* 0x010fe200078e023a */
[----:B------:R-:W-:Y:S01]  /*4f80*/  IADD3 R145, R7, -0x7f, RZ ;  /* 0xffffff8107917810 */ /* 0x000fe20007ffe0ff */
[----:B------:R4:W-:Y:S02]  /*4f90*/  LDGSTS.E [R211+0x1f400], [R130.64], !P0 ;  /* 0x1f40000082d37fae */ /* 0x0009e4000c121844 */
[----:B-----5:R-:W-:-:S02]  /*4fa0*/  IMAD.WIDE R60, R161, 0x4, R60 ;  /* 0x00000004a13c7825 */ /* 0x020fc400078e023c */
        /* <DEDUP_REMOVED lines=74> */
[C---:B------:R-:W-:Y:S02]  /*5450*/  IMAD.WIDE R110, R212.reuse, 0x4, R110 ;  /* 0x00000004d46e7825 */ /* 0x040fe400078e026e */
        /* <DEDUP_REMOVED lines=15> */
[----:B------:R-:W-:-:S02]  /*5550*/  IMAD.WIDE R122, R212, 0x4, R122 ;  /* 0x00000004d47a7825 */ /* 0x000fc400078e027a */
[----:B------:R1:W-:Y:S02]  /*5560*/  LDGSTS.E [R209+0x1fc00], [R34.64], !P1 ;  /* 0x1fc0000022d17fae */ /* 0x0003e4000c921844 */
[C---:B------:R-:W-:Y:S02]  /*5570*/  IMAD.WIDE R124, R212.reuse, 0x4, R124 ;  /* 0x00000004d47c7825 */ /* 0x040fe400078e027c */
[----:B------:R1:W-:Y:S01]  /*5580*/  LDGSTS.E [R209+0x1fe00], [R36.64], !P1 ;  /* 0x1fe0000024d17fae */ /* 0x0003e2000c921844 */
[----:B------:R-:W-:Y:S01]  /*5590*/  ISETP.NE.U32.AND P1, PT, R13, RZ, PT ;  /* 0x000000ff0d00720c */ /* 0x000fe20003f25070 */
[C---:B--2---:R-:W-:Y:S01]  /*55a0*/  IMAD.WIDE R126, R212.reuse, 0x4, R126 ;  /* 0x00000004d47e7825 */ /* 0x044fe200078e027e */
[----:B------:R-:W-:Y:S01]  /*55b0*/  IADD3 R13, R7, -0x99, RZ ;  /* 0xffffff67070d7810 */ /* 0x000fe20007ffe0ff */
[----:B------:R-:W0:Y:S02]  /*55c0*/  LDGDEPBAR ;  /* 0x00000000000079af */ /* 0x000e240000000000 */
[----:B---3--:R-:W-:-:S04]  /*55d0*/  IMAD.WIDE R128, R212, 0x4, R128 ;  /* 0x00000004d4807825 */ /* 0x008fc800078e0280 */
[----:B----4-:R-:W-:-:S04]  /*55e0*/  IMAD.WIDE R130, R212, 0x4, R130 ;  /* 0x00000004d4827825 */ /* 0x010fc800078e0282 */
        /* <DEDUP_REMOVED lines=13> */
[----:B-1----:R-:W-:-:S03]  /*56c0*/  IMAD.WIDE R146, R212, 0x4, R146 ;  /* 0x00000004d4927825 */ /* 0x002fc600078e0292 */
        /* <DEDUP_REMOVED lines=42> */
[----:B-1----:R-:W-:Y:S01]  /*5970*/  IMAD.SHL.U32 R70, R2, 0x20, RZ ;  /* 0x0000002002467824 */ /* 0x002fe200078e00ff */
[----:B------:R-:W-:Y:S01]  /*5980*/  IADD3 R13, R7, -0x86, RZ ;  /* 0xffffff7a070d7810 */ /* 0x000fe20007ffe0ff */
[----:B------:R1:W-:Y:S01]  /*5990*/  LDGSTS.E [R204+0x22000], [R78.64], !P4 ;  /* 0x220000004ecc7fae */ /* 0x0003e2000e121844 */
[----:B------:R-:W-:-:S03]  /*59a0*/  IMAD.WIDE R24, R212, 0x4, R24 ;  /* 0x00000004d4187825 */ /* 0x000fc600078e0218 */
[----:B------:R1:W-:Y:S01]  /*59b0*/  LDGSTS.E [R204+0x22200], [R80.64], !P4 ;  /* 0x2220000050cc7fae */ /* 0x0003e2000e121844 */
[----:B------:R-:W-:Y:S01]  /*59c0*/  ISETP.GE.U32.AND P4, PT, R13, 0x7fffff5b, PT ;  /* 0x7fffff5b0d00780c */ /* 0x000fe20003f86070 */
[C---:B------:R-:W-:Y:S01]  /*59d0*/  IMAD.WIDE R26, R212.reuse, 0x4, R26 ;  /* 0x00000004d41a7825 */ /* 0x040fe200078e021a */
[----:B------:R-:W-:Y:S01]  /*59e0*/  IADD3 R13, R7, -0x8a, RZ ;  /* 0xffffff76070d7810 */ /* 0x000fe20007ffe0ff */
[----:B------:R3:W-:Y:S01]  /*59f0*/  LDGSTS.E [R204+0x23000], [R82.64], !P5 ;  /* 0x2300000052cc7fae */ /* 0x0007e2000e921844 */
[----:B--2---:R-:W-:Y:S01]  /*5a00*/  CS2R R74, SRZ ;  /* 0x00000000004a7805 */ /* 0x004fe2000001ff00 */
[C---:B------:R-:W-:Y:S01]  /*5a10*/  IMAD.WIDE R28, R212.reuse, 0x4, R28 ;  /* 0x00000004d41c7825 */ /* 0x040fe200078e021c */
[----:B------:R-:W-:Y:S01]  /*5a20*/  CS2R R76, SRZ ;  /* 0x00000000004c7805 */ /* 0x000fe2000001ff00 */
[----:B------:R2:W-:Y:S01]  /*5a30*/  LDGSTS.E [R204+0x23200], [R84.64], !P5 ;  /* 0x2320000054cc7fae */ /* 0x0005e2000e921844 */
[----:B------:R-:W-:Y:S01]  /*5a40*/  ISETP.GE.U32.AND P5, PT, R13, 0x7fffff57, PT ;  /* 0x7fffff570d00780c */ /* 0x000fe20003fa6070 */
[C---:B------:R-:W-:Y:S01]  /*5a50*/  IMAD.WIDE R30, R212.reuse, 0x4, R30 ;  /* 0x00000004d41e7825 */ /* 0x040fe200078e021e */
[----:B------:R-:W-:Y:S01]  /*5a60*/  IADD3 R13, R7, -0x8e, RZ ;  /* 0xffffff72070d7810 */ /* 0x000fe20007ffe0ff */
[----:B------:R4:W-:Y:S01]  /*5a70*/  LDGSTS.E [R204+0x24000], [R86.64], !P0 ;  /* 0x2400000056cc7fae */ /* 0x0009e2000c121844 */
[----:B-1----:R-:W-:Y:S01]  /*5a80*/  CS2R R78, SRZ ;  /* 0x00000000004e7805 */ /* 0x002fe2000001ff00 */
[C---:B------:R-:W-:Y:S01]  /*5a90*/  IMAD.WIDE R32, R212.reuse, 0x4, R32 ;  /* 0x00000004d4207825 */ /* 0x040fe200078e0220 */
[----:B------:R-:W-:Y:S01]  /*5aa0*/  CS2R R80, SRZ ;  /* 0x0000000000507805 */ /* 0x000fe2000001ff00 */
[----:B------:R1:W-:Y:S01]  /*5ab0*/  LDGSTS.E [R204+0x24200], [R88.64], !P0 ;  /* 0x2420000058cc7fae */ /* 0x0003e2000c121844 */
[----:B------:R-:W-:Y:S01]  /*5ac0*/  ISETP.GE.U32.AND P0, PT, R13, 0x7fffff53, PT ;  /* 0x7fffff530d00780c */ /* 0x000fe20003f06070 */
[C---:B------:R-:W-:Y:S01]  /*5ad0*/  IMAD.WIDE R34, R212.reuse, 0x4, R34 ;  /* 0x00000004d4227825 */ /* 0x040fe200078e0222 */
[----:B------:R-:W-:Y:S01]  /*5ae0*/  IADD3 R13, R7, -0x92, RZ ;  /* 0xffffff6e070d7810 */ /* 0x000fe20007ffe0ff */
[----:B------:R5:W-:Y:S01]  /*5af0*/  LDGSTS.E [R204+0x25000], [R90.64], !P3 ;  /* 0x250000005acc7fae */ /* 0x000be2000d921844 */
[----:B---3--:R-:W-:Y:S01]  /*5b00*/  CS2R R82, SRZ ;  /* 0x0000000000527805 */ /* 0x008fe2000001ff00 */
[----:B------:R-:W-:Y:S01]  /*5b10*/  IMAD.WIDE R36, R212, 0x4, R36 ;  /* 0x00000004d4247825 */ /* 0x000fe200078e0224 */
[----:B--2---:R-:W-:Y:S01]  /*5b20*/  CS2R R84, SRZ ;  /* 0x0000000000547805 */ /* 0x004fe2000001ff00 */
[----:B------:R2:W-:Y:S01]  /*5b30*/  LDGSTS.E [R204+0x25200], [R92.64], !P3 ;  /* 0x252000005ccc7fae */ /* 0x0005e2000d921844 */
[----:B------:R-:W-:Y:S01]  /*5b40*/  ISETP.GE.U32.AND P3, PT, R13, 0x7fffff4f, PT ;  /* 0x7fffff4f0d00780c */ /* 0x000fe20003f66070 */
[----:B------:R-:W-:Y:S01]  /*5b50*/  IMAD.WIDE R38, R161, 0x4, R38 ;  /* 0x00000004a1267825 */ /* 0x000fe200078e0226 */
[----:B------:R-:W-:Y:S01]  /*5b60*/  IADD3 R13, R7, -0x96, RZ ;  /* 0xffffff6a070d7810 */ /* 0x000fe20007ffe0ff */
[----:B------:R3:W-:Y:S01]  /*5b70*/  LDGSTS.E [R204+0x26000], [R94.64], !P1 ;  /* 0x260000005ecc7fae */ /* 0x0007e2000c921844 */
[----:B-1----:R-:W-:Y:S01]  /*5b80*/  CS2R R88, SRZ ;  /* 0x0000000000587805 */ /* 0x002fe2000001ff00 */
[----:B------:R-:W-:Y:S01]  /*5b90*/  IMAD.WIDE R40, R161, 0x4, R40 ;  /* 0x00000004a1287825 */ /* 0x000fe200078e0228 */
[----:B----4-:R-:W-:Y:S01]  /*5ba0*/  CS2R R86, SRZ ;  /* 0x0000000000567805 */ /* 0x010fe2000001ff00 */
[----:B------:R1:W-:Y:S01]  /*5bb0*/  LDGSTS.E [R204+0x26200], [R96.64], !P1 ;  /* 0x2620000060cc7fae */ /* 0x0003e2000c921844 */
[----:B------:R-:W-:Y:S01]  /*5bc0*/  ISETP.GE.U32.AND P1, PT, R13, 0x7fffff4b, PT ;  /* 0x7fffff4b0d00780c */ /* 0x000fe20003f26070 */
[----:B------:R-:W-:Y:S01]  /*5bd0*/  IMAD.WIDE R42, R161, 0x4, R42 ;  /* 0x00000004a12a7825 */ /* 0x000fe200078e022a */
[----:B------:R-:W-:Y:S01]  /*5be0*/  IADD3 R13, R7, -0x9a, RZ ;  /* 0xffffff66070d7810 */ /* 0x000fe20007ffe0ff */
[----:B------:R4:W-:Y:S01]  /*5bf0*/  LDGSTS.E [R204+0x27000], [R98.64], !P6 ;  /* 0x2700000062cc7fae */ /* 0x0009e2000f121844 */
[----:B-----5:R-:W-:Y:S01]  /*5c00*/  CS2R R90, SRZ ;  /* 0x00000000005a7805 */ /* 0x020fe2000001ff00 */
[----:B------:R-:W-:Y:S01]  /*5c10*/  IMAD.WIDE R44, R161, 0x4, R44 ;  /* 0x00000004a12c7825 */ /* 0x000fe200078e022c */
[----:B--2---:R-:W-:Y:S01]  /*5c20*/  CS2R R92, SRZ ;  /* 0x00000000005c7805 */ /* 0x004fe2000001ff00 */
[----:B------:R2:W-:Y:S01]  /*5c30*/  LDGSTS.E [R204+0x27200], [R100.64], !P6 ;  /* 0x2720000064cc7fae */ /* 0x0005e2000f121844 */
[----:B------:R-:W-:Y:S01]  /*5c40*/  ISETP.GE.U32.AND P6, PT, R13, 0x7fffff47, PT ;  /* 0x7fffff470d00780c */ /* 0x000fe20003fc6070 */
[----:B------:R-:W-:Y:S01]  /*5c50*/  IMAD.WIDE R46, R161, 0x4, R46 ;  /* 0x00000004a12e7825 */ /* 0x000fe200078e022e */
[----:B------:R-:W-:Y:S01]  /*5c60*/  IADD3 R13, R7, -0x9e, RZ ;  /* 0xffffff62070d7810 */ /* 0x000fe20007ffe0ff */
[----:B------:R5:W-:Y:S01]  /*5c70*/  LDGSTS.E [R211+0x20400], [R102.64], !P2 ;  /* 0x2040000066d37fae */ /* 0x000be2000d121844 */
[----:B---3--:R-:W-:Y:S01]  /*5c80*/  CS2R R94, SRZ ;  /* 0x00000000005e7805 */ /* 0x008fe2000001ff00 */
[----:B------:R-:W-:Y:S01]  /*5c90*/  IMAD.WIDE R48, R161, 0x4, R48 ;  /* 0x00000004a1307825 */ /* 0x000fe200078e0230 */
[----:B-1----:R-:W-:Y:S01]  /*5ca0*/  CS2R R96, SRZ ;  /* 0x0000000000607805 */ /* 0x002fe2000001ff00 */
[----:B------:R1:W-:Y:S01]  /*5cb0*/  LDGSTS.E [R211+0x20600], [R104.64], !P2 ;  /* 0x2060000068d37fae */ /* 0x0003e2000d121844 */
[----:B------:R-:W-:Y:S01]  /*5cc0*/  ISETP.GE.U32.AND P2, PT, R13, 0x7fffff43, PT ;  /* 0x7fffff430d00780c */ /* 0x000fe20003f46070 */
[----:B------:R-:W-:Y:S01]  /*5cd0*/  IMAD.WIDE R50, R161, 0x4, R50 ;  /* 0x00000004a1327825 */ /* 0x000fe200078e0232 */
[----:B------:R-:W-:Y:S01]  /*5ce0*/  IADD3 R13, R7, -0x83, RZ ;  /* 0xffffff7d070d7810 */ /* 0x000fe20007ffe0ff */
[----:B------:R3:W-:Y:S01]  /*5cf0*/  LDGSTS.E [R211+0x21400], [R106.64], !P4 ;  /* 0x214000006ad37fae */ /* 0x0007e2000e121844 */
[----:B--2---:R-:W-:Y:S01]  /*5d00*/  CS2R R100, SRZ ;  /* 0x0000000000647805 */ /* 0x004fe2000001ff00 */
[----:B------:R-:W-:Y:S01]  /*5d10*/  IMAD.WIDE R52, R161, 0x4, R52 ;  /* 0x00000004a1347825 */ /* 0x000fe200078e0234 */
[----:B----4-:R-:W-:Y:S01]  /*5d20*/  CS2R R98, SRZ ;  /* 0x0000000000627805 */ /* 0x010fe2000001ff00 */
[----:B------:R2:W-:Y:S01]  /*5d30*/  LDGSTS.E [R211+0x21600], [R108.64], !P4 ;  /* 0x216000006cd37fae */ /* 0x0005e2000e121844 */
[----:B------:R-:W-:Y:S01]  /*5d40*/  ISETP.GE.U32.AND P4, PT, R13, 0x7fffff5e, PT ;  /* 0x7fffff5e0d00780c */ /* 0x000fe20003f86070 */
[----:B------:R-:W-:Y:S01]  /*5d50*/  IMAD.WIDE R54, R161, 0x4, R54 ;  /* 0x00000004a1367825 */ /* 0x000fe200078e0236 */
[----:B------:R-:W-:Y:S01]  /*5d60*/  IADD3 R13, R7, -0x87, RZ ;  /* 0xffffff79070d7810 */ /* 0x000fe20007ffe0ff */
[----:B------:R4:W-:Y:S01]  /*5d70*/  LDGSTS.E [R211+0x22400], [R110.64], !P5 ;  /* 0x224000006ed37fae */ /* 0x0009e2000e921844 */
[----:B-1----:R-:W-:Y:S01]  /*5d80*/  CS2R R104, SRZ ;  /* 0x0000000000687805 */ /* 0x002fe2000001ff00 */
[----:B------:R-:W-:Y:S01]  /*5d90*/  IMAD.WIDE R56, R161, 0x4, R56 ;  /* 0x00000004a1387825 */ /* 0x000fe200078e0238 */
[----:B-----5:R-:W-:Y:S01]  /*5da0*/  CS2R R102, SRZ ;  /* 0x0000000000667805 */ /* 0x020fe2000001ff00 */
[----:B------:R1:W-:Y:S01]  /*5db0*/  LDGSTS.E [R211+0x22600], [R112.64], !P5 ;  /* 0x2260000070d37fae */ /* 0x0003e2000e921844 */
[----:B------:R-:W-:Y:S01]  /*5dc0*/  ISETP.GE.U32.AND P5, PT, R13, 0x7fffff5a, PT ;  /* 0x7fffff5a0d00780c */ /* 0x000fe20003fa6070 */
[----:B------:R-:W-:Y:S01]  /*5dd0*/  IMAD.WIDE R58, R161, 0x4, R58 ;  /* 0x00000004a13a7825 */ /* 0x000fe200078e023a */
        /* <DEDUP_REMOVED lines=10> */
[----:B----4-:R-:W-:Y:S01]  /*5e80*/  CS2R R110, SRZ ;  /* 0x00000000006e7805 */ /* 0x010fe2000001ff00 */
[----:B------:R-:W-:Y:S01]  /*5e90*/  IMAD.SHL.U32 R72, R2, 0x400, RZ ;  /* 0x0000040002487824 */ /* 0x000fe200078e00ff */
[----:B-1----:R-:W-:Y:S01]  /*5ea0*/  CS2R R112, SRZ ;  /* 0x0000000000707805 */ /* 0x002fe2000001ff00 */
[----:B------:R1:W-:Y:S01]  /*5eb0*/  LDGSTS.E [R211+0x24600], [R120.64], !P3 ;  /* 0x2460000078d37fae */ /* 0x0003e2000d921844 */
[----:B------:R-:W-:Y:S01]  /*5ec0*/  ISETP.GE.U32.AND P3, PT, R13, 0x7fffff52, PT ;  /* 0x7fffff520d00780c */ /* 0x000fe20003f66070 */
[----:B------:R-:W-:Y:S01]  /*5ed0*/  IMAD.WIDE R64, R161, 0x4, R64 ;  /* 0x00000004a1407825 */ /* 0x000fe200078e0240 */
[----:B------:R-:W-:Y:S01]  /*5ee0*/  IADD3 R13, R7, -0x93, RZ ;  /* 0xffffff6d070d7810 */ /* 0x000fe20007ffe0ff */
[----:B------:R4:W-:Y:S01]  /*5ef0*/  LDGSTS.E [R211+0x25400], [R122.64], !P1 ;  /* 0x254000007ad37fae */ /* 0x0009e2000c921844 */
[----:B------:R-:W-:Y:S01]  /*5f00*/  LOP3.LUT R72, R72, 0x1800, RZ, 0xc0, !PT ;  /* 0x0000180048487812 */ /* 0x000fe200078ec0ff */
[----:B------:R-:W-:Y:S01]  /*5f10*/  IMAD.WIDE R66, R161, 0x4, R66 ;  /* 0x00000004a1427825 */ /* 0x000fe200078e0242 */
[----:B--2---:R-:W-:Y:S01]  /*5f20*/  CS2R R116, SRZ ;  /* 0x0000000000747805 */ /* 0x004fe2000001ff00 */
[----:B------:R2:W-:Y:S01]  /*5f30*/  LDGSTS.E [R211+0x25600], [R124.64], !P1 ;  /* 0x256000007cd37fae */ /* 0x0005e2000c921844 */
[----:B------:R-:W-:Y:S01]  /*5f40*/  ISETP.GE.U32.AND P1, PT, R13, 0x7fffff4e, PT ;  /* 0x7fffff4e0d00780c */ /* 0x000fe20003f26070 */
[----:B------:R-:W-:Y:S01]  /*5f50*/  IMAD R215, R215, 0x10, R72 ;  /* 0x00000010d7d77824 */ /* 0x000fe200078e0248 */
[----:B------:R-:W-:Y:S01]  /*5f60*/  IADD3 R13, R7, -0x97, RZ ;  /* 0xffffff69070d7810 */ /* 0x000fe20007ffe0ff */
[----:B------:R5:W-:Y:S01]  /*5f70*/  LDGSTS.E [R211+0x26400], [R126.64], !P6 ;  /* 0x264000007ed37fae */ /* 0x000be2000f121844 */
[----:B---3--:R-:W-:Y:S01]  /*5f80*/  CS2R R118, SRZ ;  /* 0x0000000000767805 */ /* 0x008fe2000001ff00 */
[----:B------:R-:W-:Y:S01]  /*5f90*/  CS2R R72, SRZ ;  /* 0x0000000000487805 */ /* 0x000fe2000001ff00 */
[----:B-1----:R-:W-:Y:S01]  /*5fa0*/  CS2R R120, SRZ ;  /* 0x0000000000787805 */ /* 0x002fe2000001ff00 */
[----:B------:R1:W-:Y:S01]  /*5fb0*/  LDGSTS.E [R211+0x26600], [R128.64], !P6 ;  /* 0x2660000080d37fae */ /* 0x0003e2000f121844 */
[----:B------:R-:W-:Y:S01]  /*5fc0*/  ISETP.GE.U32.AND P6, PT, R13, 0x7fffff4a, PT ;  /* 0x7fffff4a0d00780c */ /* 0x000fe20003fc6070 */
[----:B----4-:R-:W-:Y:S01]  /*5fd0*/  CS2R R122, SRZ ;  /* 0x00000000007a7805 */ /* 0x010fe2000001ff00 */
[----:B------:R-:W-:Y:S01]  /*5fe0*/  IADD3 R13, R7, -0x9b, RZ ;  /* 0xffffff65070d7810 */ /* 0x000fe20007ffe0ff */
[----:B------:R3:W-:Y:S01]  /*5ff0*/  LDGSTS.E [R211+0x27400], [R130.64], !P2 ;  /* 0x2740000082d37fae */ /* 0x0007e2000d121844 */
[----:B--2---:R-:W-:Y:S01]  /*6000*/  CS2R R124, SRZ ;  /* 0x00000000007c7805 */ /* 0x004fe2000001ff00 */
[----:B-----5:R-:W-:-:S02]  /*6010*/  CS2R R114, SRZ ;  /* 0x0000000000727805 */ /* 0x020fc4000001ff00 */
[----:B------:R2:W-:Y:S01]  /*6020*/  LDGSTS.E [R211+0x27600], [R132.64], !P2 ;  /* 0x2760000084d37fae */ /* 0x0005e2000d121844 */
[----:B------:R-:W-:Y:S01]  /*6030*/  ISETP.GE.U32.AND P2, PT, R13, 0x7fffff46, PT ;  /* 0x7fffff460d00780c */ /* 0x000fe20003f46070 */
[----:B------:R-:W-:Y:S01]  /*6040*/  CS2R R126, SRZ ;  /* 0x00000000007e7805 */ /* 0x000fe2000001ff00 */
[----:B------:R-:W-:Y:S01]  /*6050*/  IADD3 R13, R7, -0x9f, RZ ;  /* 0xffffff61070d7810 */ /* 0x000fe20007ffe0ff */
[----:B------:R4:W-:Y:S01]  /*6060*/  LDGSTS.E [R210+0x20800], [R134.64], !P4 ;  /* 0x2080000086d27fae */ /* 0x0009e2000e121844 */
[----:B-1----:R-:W-:-:S03]  /*6070*/  CS2R R128, SRZ ;  /* 0x0000000000807805 */ /* 0x002fc6000001ff00 */
[----:B------:R1:W-:Y:S01]  /*6080*/  LDGSTS.E [R210+0x20a00], [R136.64], !P4 ;  /* 0x20a0000088d27fae */ /* 0x0003e2000e121844 */
[----:B------:R-:W-:Y:S01]  /*6090*/  ISETP.GE.U32.AND P4, PT, R13, 0x7fffff42, PT ;  /* 0x7fffff420d00780c */ /* 0x000fe20003f86070 */
[----:B---3--:R-:W-:Y:S01]  /*60a0*/  CS2R R130, SRZ ;  /* 0x0000000000827805 */ /* 0x008fe2000001ff00 */
[----:B------:R-:W-:Y:S01]  /*60b0*/  IADD3 R13, R7, -0x84, RZ ;  /* 0xffffff7c070d7810 */ /* 0x000fe20007ffe0ff */
[----:B------:R3:W-:Y:S01]  /*60c0*/  LDGSTS.E [R210+0x21800], [R138.64], !P5 ;  /* 0x218000008ad27fae */ /* 0x0007e2000e921844 */
[----:B--2---:R-:W-:-:S03]  /*60d0*/  CS2R R132, SRZ ;  /* 0x0000000000847805 */ /* 0x004fc6000001ff00 */
[----:B------:R2:W-:Y:S01]  /*60e0*/  LDGSTS.E [R210+0x21a00], [R140.64], !P5 ;  /* 0x21a000008cd27fae */ /* 0x0005e2000e921844 */
[----:B------:R-:W-:Y:S01]  /*60f0*/  ISETP.GE.U32.AND P5, PT, R13, 0x7fffff5d, PT ;  /* 0x7fffff5d0d00780c */ /* 0x000fe20003fa6070 */
[----:B----4-:R-:W-:Y:S01]  /*6100*/  CS2R R134, SRZ ;  /* 0x0000000000867805 */ /* 0x010fe2000001ff00 */
        /* <DEDUP_REMOVED lines=13> */
[----:B------:R1:W-:Y:S04]  /*61e0*/  LDGSTS.E [R210+0x24800], [R154.64], !P1 ;  /* 0x248000009ad27fae */ /* 0x0003e8000c921844 */
[----:B------:R1:W-:Y:S01]  /*61f0*/  LDGSTS.E [R210+0x24a00], [R158.64], !P1 ;  /* 0x24a000009ed27fae */ /* 0x0003e2000c921844 */
[----:B------:R-:W-:Y:S01]  /*6200*/  ISETP.GE.U32.AND P1, PT, R13, 0x7fffff51, PT ;  /* 0x7fffff510d00780c */ /* 0x000fe20003f26070 */
[----:B---3--:R-:W-:Y:S01]  /*6210*/  CS2R R148, SRZ ;  /* 0x0000000000947805 */ /* 0x008fe2000001ff00 */
[----:B------:R-:W-:Y:S01]  /*6220*/  IADD3 R13, R7, -0x94, RZ ;  /* 0xffffff6c070d7810 */ /* 0x000fe20007ffe0ff */
[----:B------:R1:W-:Y:S01]  /*6230*/  LDGSTS.E [R210+0x25800], [R162.64], !P6 ;  /* 0x25800000a2d27fae */ /* 0x0003e2000f121844 */
[----:B--2---:R-:W-:-:S03]  /*6240*/  CS2R R150, SRZ ;  /* 0x0000000000967805 */ /* 0x004fc6000001ff00 */
[----:B------:R2:W-:Y:S01]  /*6250*/  LDGSTS.E [R210+0x25a00], [R164.64], !P6 ;  /* 0x25a00000a4d27fae */ /* 0x0005e2000f121844 */
[----:B------:R-:W-:Y:S02]  /*6260*/  ISETP.GE.U32.AND P6, PT, R13, 0x7fffff4d, PT ;  /* 0x7fffff4d0d00780c */ /* 0x000fe40003fc6070 */
[----:B------:R-:W-:Y:S01]  /*6270*/  IADD3 R13, R7, -0x98, RZ ;  /* 0xffffff68070d7810 */ /* 0x000fe20007ffe0ff */
[----:B------:R3:W-:Y:S04]  /*6280*/  LDGSTS.E [R210+0x26800], [R166.64], !P2 ;  /* 0x26800000a6d27fae */ /* 0x0007e8000d121844 */
[----:B------:R4:W-:Y:S01]  /*6290*/  LDGSTS.E [R210+0x26a00], [R172.64], !P2 ;  /* 0x26a00000acd27fae */ /* 0x0009e2000d121844 */
[----:B------:R-:W-:Y:S01]  /*62a0*/  ISETP.GE.U32.AND P2, PT, R13, 0x7fffff49, PT ;  /* 0x7fffff490d00780c */ /* 0x000fe20003f46070 */
[----:B------:R-:W-:-:S02]  /*62b0*/  IMAD.SHL.U32 R13, R2, 0x100, RZ ;  /* 0x00000100020d7824 */ /* 0x000fc400078e00ff */
[----:B------:R5:W-:Y:S01]  /*62c0*/  LDGSTS.E [R210+0x27800], [R174.64], !P4 ;  /* 0x27800000aed27fae */ /* 0x000be2000e121844 */
[----:B--2---:R-:W-:Y:S02]  /*62d0*/  CS2R R164, SRZ ;  /* 0x0000000000a47805 */ /* 0x004fe4000001ff00 */
[----:B------:R-:W-:Y:S01]  /*62e0*/  LOP3.LUT R13, R13, 0x1800, RZ, 0xc0, !PT ;  /* 0x000018000d0d7812 */ /* 0x000fe200078ec0ff */
[----:B------:R2:W-:Y:S01]  /*62f0*/  LDGSTS.E [R210+0x27a00], [R180.64], !P4 ;  /* 0x27a00000b4d27fae */ /* 0x0005e2000e121844 */
[----:B------:R-:W-:Y:S01]  /*6300*/  ISETP.GE.AND P4, PT, R170, R12, PT ;  /* 0x0000000caa00720c */ /* 0x000fe20003f86270 */
[----:B------:R-:W-:Y:S01]  /*6310*/  IMAD.SHL.U32 R12, R2, 0x4, RZ ;  /* 0x00000004020c7824 */ /* 0x000fe200078e00ff */
[----:B------:R-:W-:Y:S01]  /*6320*/  LOP3.LUT R70, R13, 0x60, R70, 0xf8, !PT ;  /* 0x000000600d467812 */ /* 0x000fe200078ef846 */
[----:B------:R1:W-:Y:S01]  /*6330*/  LDGSTS.E [R209+0x20c00], [R182.64], !P5 ;  /* 0x20c00000b6d17fae */ /* 0x0003e2000e921844 */
[----:B------:R-:W-:Y:S01]  /*6340*/  SEL R13, RZ, 0x4, P4 ;  /* 0x00000004ff0d7807 */ /* 0x000fe20002000000 */
[----:B----4-:R-:W-:Y:S01]  /*6350*/  CS2R R172, SRZ ;  /* 0x0000000000ac7805 */ /* 0x010fe2000001ff00 */
[----:B------:R-:W-:Y:S01]  /*6360*/  LOP3.LUT R71, R12, 0x70, RZ, 0xc0, !PT ;  /* 0x000000700c477812 */ /* 0x000fe200078ec0ff */
[----:B------:R4:W-:Y:S01]  /*6370*/  LDGSTS.E [R209+0x20e00], [R196.64], !P5 ;  /* 0x20e00000c4d17fae */ /* 0x0009e2000e921844 */
[----:B------:R-:W-:Y:S01]  /*6380*/  IADD3 R12, R7, -0x9c, RZ ;  /* 0xffffff64070c7810 */ /* 0x000fe20007ffe0ff */
[----:B-----5:R-:W-:Y:S01]  /*6390*/  CS2R R174, SRZ ;  /* 0x0000000000ae7805 */ /* 0x020fe2000001ff00 */
[----:B------:R-:W-:Y:S01]  /*63a0*/  ISETP.GT.AND P5, PT, R0, 0x9f, PT ;  /* 0x0000009f0000780c */ /* 0x000fe20003fa4270 */
[----:B------:R5:W-:Y:S01]  /*63b0*/  LDGSTS.E [R209+0x21c00], [R8.64], !P0 ;  /* 0x21c0000008d17fae */ /* 0x000be2000c121844 */
[----:B------:R-:W-:Y:S01]  /*63c0*/  ISETP.GE.U32.AND P4, PT, R12, 0x7fffff45, PT ;  /* 0x7fffff450c00780c */ /* 0x000fe20003f86070 */
[----:B------:R-:W-:Y:S01]  /*63d0*/  IMAD R71, R208, 0x8, R71 ;  /* 0x00000008d0477824 */ /* 0x000fe200078e0247 */
[----:B------:R-:W-:Y:S01]  /*63e0*/  SEL R13, R13, RZ, P5 ;  /* 0x000000ff0d0d7207 */ /* 0x000fe20002800000 */
[----:B------:R1:W-:Y:S01]  /*63f0*/  LDGSTS.E [R209+0x21e00], [R10.64], !P0 ;  /* 0x21e000000ad17fae */ /* 0x0003e2000c121844 */
[----:B------:R-:W-:Y:S01]  /*6400*/  IADD3 R12, R199, 0x1, RZ ;  /* 0x00000001c70c7810 */ /* 0x000fe20007ffe0ff */
[----:B---3--:R-:W-:Y:S01]  /*6410*/  CS2R R166, SRZ ;  /* 0x0000000000a67805 */ /* 0x008fe2000001ff00 */
[----:B------:R-:W-:Y:S01]  /*6420*/  ISETP.NE.U32.AND P5, PT, R13, RZ, PT ;  /* 0x000000ff0d00720c */ /* 0x000fe20003fa5070 */
[----:B------:R3:W-:Y:S01]  /*6430*/  LDGSTS.E [R209+0x22c00], [R14.64], !P3 ;  /* 0x22c000000ed17fae */ /* 0x0007e2000d921844 */
[----:B----4-:R-:W-:Y:S01]  /*6440*/  IADD3 R197, R7, -0xa0, RZ ;  /* 0xffffff6007c57810 */ /* 0x010fe20007ffe0ff */
[----:B--2---:R-:W-:Y:S01]  /*6450*/  CS2R R180, SRZ ;  /* 0x0000000000b47805 */ /* 0x004fe2000001ff00 */
[----:B------:R-:W-:Y:S01]  /*6460*/  IADD3 R7, R199, 0x3, RZ ;  /* 0x00000003c7077810 */ /* 0x000fe20007ffe0ff */
[----:B------:R2:W-:Y:S01]  /*6470*/  LDGSTS.E [R209+0x22e00], [R16.64], !P3 ;  /* 0x22e0000010d17fae */ /* 0x0005e2000d921844 */
[----:B-----5:R-:W-:Y:S01]  /*6480*/  IMAD.WIDE R8, R161, 0x4, R68 ;  /* 0x00000004a1087825 */ /* 0x020fe200078e0244 */
[----:B------:R-:W-:Y:S01]  /*6490*/  ISETP.GE.AND P0, PT, R12, c[0x0][0x17c], PT ;  /* 0x00005f000c007a0c */ /* 0x000fe20003f06270 */
[----:B------:R-:W-:Y:S01]  /*64a0*/  CS2R R68, SRZ ;  /* 0x0000000000447805 */ /* 0x000fe2000001ff00 */
[----:B------:R4:W-:Y:S01]  /*64b0*/  LDGSTS.E [R209+0x23c00], [R18.64], !P1 ;  /* 0x23c0000012d17fae */ /* 0x0009e2000c921844 */
[----:B------:R-:W-:Y:S01]  /*64c0*/  IADD3 R12, R199, 0x2, RZ ;  /* 0x00000002c70c7810 */ /* 0x000fe20007ffe0ff */
[----:B-1----:R-:W-:Y:S01]  /*64d0*/  CS2R R182, SRZ ;  /* 0x0000000000b67805 */ /* 0x002fe2000001ff00 */
[----:B------:R-:W-:Y:S01]  /*64e0*/  LOP3.LUT R205, R70, R71, RZ, 0x3c, !PT ;  /* 0x0000004746cd7212 */ /* 0x000fe200078e3cff */
[----:B------:R1:W-:Y:S01]  /*64f0*/  LDGSTS.E [R209+0x23e00], [R20.64], !P1 ;  /* 0x23e0000014d17fae */ /* 0x0003e2000c921844 */
[----:B------:R-:W-:Y:S01]  /*6500*/  ISETP.GE.AND P1, PT, R7, c[0x0][0x17c], PT ;  /* 0x00005f0007007a0c */ /* 0x000fe20003f26270 */
[----:B------:R-:W-:Y:S01]  /*6510*/  CS2R R70, SRZ ;  /* 0x0000000000467805 */ /* 0x000fe2000001ff00 */
[----:B------:R-:W-:Y:S01]  /*6520*/  IADD3 R7, R199, 0x4, RZ ;  /* 0x00000004c7077810 */ /* 0x000fe20007ffe0ff */
[----:B------:R1:W-:Y:S01]  /*6530*/  LDGSTS.E [R209+0x24c00], [R22.64], !P6 ;  /* 0x24c0000016d17fae */ /* 0x0003e2000f121844 */
[----:B------:R-:W-:Y:S01]  /*6540*/  ISETP.GE.AND P3, PT, R12, c[0x0][0x17c], PT ;  /* 0x00005f000c007a0c */ /* 0x000fe20003f66270 */
[----:B--2---:R-:W-:Y:S01]  /*6550*/  CS2R R16, SRZ ;  /* 0x0000000000107805 */ /* 0x004fe2000001ff00 */
[----:B------:R-:W-:Y:S01]  /*6560*/  CS2R R12, SRZ ;  /* 0x00000000000c7805 */ /* 0x000fe2000001ff00 */
[----:B------:R1:W-:Y:S01]  /*6570*/  LDGSTS.E [R209+0x24e00], [R24.64], !P6 ;  /* 0x24e0000018d17fae */ /* 0x0003e2000f121844 */
[----:B------:R-:W-:Y:S01]  /*6580*/  ISETP.GE.U32.AND P6, PT, R197, 0x7fffff41, PT ;  /* 0x7fffff41c500780c */ /* 0x000fe20003fc6070 */
[----:B----4-:R-:W-:Y:S01]  /*6590*/  CS2R R18, SRZ ;  /* 0x0000000000127805 */ /* 0x010fe2000001ff00 */
[----:B---3--:R-:W-:Y:S01]  /*65a0*/  CS2R R14, SRZ ;  /* 0x00000000000e7805 */ /* 0x008fe2000001ff00 */
[----:B------:R1:W-:Y:S04]  /*65b0*/  LDGSTS.E [R209+0x25c00], [R26.64], !P2 ;  /* 0x25c000001ad17fae */ /* 0x0003e8000d121844 */
[----:B------:R1:W-:Y:S01]  /*65c0*/  LDGSTS.E [R209+0x25e00], [R28.64], !P2 ;  /* 0x25e000001cd17fae */ /* 0x0003e2000d121844 */
[----:B------:R-:W-:-:S03]  /*65d0*/  ISETP.GE.AND P2, PT, R7, c[0x0][0x17c], PT ;  /* 0x00005f0007007a0c */ /* 0x000fc60003f46270 */
[----:B------:R1:W-:Y:S04]  /*65e0*/  LDGSTS.E [R209+0x26c00], [R30.64], !P4 ;  /* 0x26c000001ed17fae */ /* 0x0003e8000e121844 */
[----:B------:R2:W-:Y:S01]  /*65f0*/  LDGSTS.E [R209+0x26e00], [R32.64], !P4 ;  /* 0x26e0000020d17fae */ /* 0x0005e2000e121844 */
[----:B------:R-:W-:-:S03]  /*6600*/  ISETP.GE.AND P4, PT, R0, 0x20, PT ;  /* 0x000000200000780c */ /* 0x000fc60003f86270 */
[----:B------:R3:W-:Y:S04]  /*6610*/  LDGSTS.E [R209+0x27c00], [R34.64], !P6 ;  /* 0x27c0000022d17fae */ /* 0x0007e8000f121844 */
[----:B------:R4:W-:Y:S04]  /*6620*/  LDGSTS.E [R209+0x27e00], [R36.64], !P6 ;  /* 0x27e0000024d17fae */ /* 0x0009e8000f121844 */
[----:B------:R-:W0:Y:S01]  /*6630*/  LDGDEPBAR ;  /* 0x00000000000079af */ /* 0x000e220000000000 */
[----:B--2---:R-:W-:-:S03]  /*6640*/  CS2R R32, SRZ ;  /* 0x0000000000207805 */ /* 0x004fc6000001ff00 */
[----:B------:R2:W-:Y:S01]  /*6650*/  LDGSTS.E [R200+0x30000], [R38.64], P5 ;  /* 0x3000000026c87fae */ /* 0x0005e2000a921844 */
[----:B---3--:R-:W-:-:S03]  /*6660*/  CS2R R34, SRZ ;  /* 0x0000000000227805 */ /* 0x008fc6000001ff00 */
[----:B------:R3:W-:Y:S01]  /*6670*/  LDGSTS.E [R200+0x30400], [R40.64], P5 ;  /* 0x3040000028c87fae */ /* 0x0007e2000a921844 */
[----:B----4-:R-:W-:-:S03]  /*6680*/  CS2R R36, SRZ ;  /* 0x0000000000247805 */ /* 0x010fc6000001ff00 */
[----:B------:R4:W-:Y:S04]  /*6690*/  LDGSTS.E [R200+0x30800], [R42.64], P5 ;  /* 0x308000002ac87fae */ /* 0x0009e8000a921844 */
[----:B------:R5:W-:Y:S01]  /*66a0*/  LDGSTS.E [R200+0x30c00], [R44.64], P5 ;  /* 0x30c000002cc87fae */ /* 0x000be2000a921844 */
[----:B--2---:R-:W-:-:S03]  /*66b0*/  CS2R R38, SRZ ;  /* 0x0000000000267805 */ /* 0x004fc6000001ff00 */
[----:B------:R2:W-:Y:S01]  /*66c0*/  LDGSTS.E [R200+0x31000], [R46.64], P5 ;  /* 0x310000002ec87fae */ /* 0x0005e2000a921844 */
[----:B---3--:R-:W-:-:S03]  /*66d0*/  CS2R R40, SRZ ;  /* 0x0000000000287805 */ /* 0x008fc6000001ff00 */
[----:B------:R3:W-:Y:S01]  /*66e0*/  LDGSTS.E [R200+0x31400], [R48.64], P5 ;  /* 0x3140000030c87fae */ /* 0x0007e2000a921844 */
[----:B----4-:R-:W-:-:S03]  /*66f0*/  CS2R R42, SRZ ;  /* 0x00000000002a7805 */ /* 0x010fc6000001ff00 */
[----:B------:R4:W-:Y:S01]  /*6700*/  LDGSTS.E [R200+0x31800], [R50.64], P5 ;  /* 0x3180000032c87fae */ /* 0x0009e2000a921844 */
[----:B-----5:R-:W-:-:S03]  /*6710*/  CS2R R44, SRZ ;  /* 0x00000000002c7805 */ /* 0x020fc6000001ff00 */
[----:B------:R1:W-:Y:S01]  /*6720*/  LDGSTS.E [R200+0x31c00], [R52.64], P5 ;  /* 0x31c0000034c87fae */ /* 0x0003e2000a921844 */
[----:B--2---:R-:W-:-:S03]  /*6730*/  CS2R R46, SRZ ;  /* 0x00000000002e7805 */ /* 0x004fc6000001ff00 */
[----:B------:R1:W-:Y:S01]  /*6740*/  LDGSTS.E [R157+0x30200], [R54.64], P5 ;  /* 0x30200000369d7fae */ /* 0x0003e2000a921844 */
[----:B---3--:R-:W-:-:S03]  /*6750*/  CS2R R48, SRZ ;  /* 0x0000000000307805 */ /* 0x008fc6000001ff00 */
[----:B------:R1:W-:Y:S01]  /*6760*/  LDGSTS.E [R157+0x30600], [R56.64], P5 ;  /* 0x30600000389d7fae */ /* 0x0003e2000a921844 */
[----:B----4-:R-:W-:-:S03]  /*6770*/  CS2R R50, SRZ ;  /* 0x0000000000327805 */ /* 0x010fc6000001ff00 */
[----:B------:R1:W-:Y:S04]  /*6780*/  LDGSTS.E [R157+0x30a00], [R58.64], P5 ;  /* 0x30a000003a9d7fae */ /* 0x0003e8000a921844 */
[----:B------:R2:W-:Y:S04]  /*6790*/  LDGSTS.E [R157+0x30e00], [R60.64], P5 ;  /* 0x30e000003c9d7fae */ /* 0x0005e8000a921844 */
[----:B------:R3:W-:Y:S04]  /*67a0*/  LDGSTS.E [R157+0x31200], [R62.64], P5 ;  /* 0x312000003e9d7fae */ /* 0x0007e8000a921844 */
[----:B------:R4:W-:Y:S04]  /*67b0*/  LDGSTS.E [R157+0x31600], [R64.64], P5 ;  /* 0x31600000409d7fae */ /* 0x0009e8000a921844 */
[----:B------:R5:W-:Y:S01]  /*67c0*/  LDGSTS.E [R157+0x31a00], [R66.64], P5 ;  /* 0x31a00000429d7fae */ /* 0x000be2000a921844 */
[----:B--2---:R-:W-:-:S03]  /*67d0*/  CS2R R60, SRZ ;  /* 0x00000000003c7805 */ /* 0x004fc6000001ff00 */
[----:B------:R1:W-:Y:S01]  /*67e0*/  LDGSTS.E [R157+0x31e00], [R8.64], P5 ;  /* 0x31e00000089d7fae */ /* 0x0003e2000a921844 */
[----:B---3--:R-:W-:-:S03]  /*67f0*/  CS2R R62, SRZ ;  /* 0x00000000003e7805 */ /* 0x008fc6000001ff00 */
[----:B------:R-:W0:Y:S01]  /*6800*/  LDGDEPBAR ;  /* 0x00000000000079af */ /* 0x000e220000000000 */
[----:B----4-:R-:W-:Y:S01]  /*6810*/  CS2R R64, SRZ ;  /* 0x0000000000407805 */ /* 0x010fe2000001ff00 */
[----:B-----5:R-:W-:Y:S01]  /*6820*/  CS2R R66, SRZ ;  /* 0x0000000000427805 */ /* 0x020fe2000001ff00 */
[----:B------:R-:W-:Y:S05]  /*6830*/  @!P4 BRA `(.L_x_0) ;  /* 0x000058200000c947 */ /* 0x000fea0003800000 */
[----:B-1----:R-:W-:Y:S01]  /*6840*/  SHF.R.S32.HI R8, RZ, 0x1f, R168 ;  /* 0x0000001fff087819 */ /* 0x002fe200000114a8 */
[----:B------:R-:W-:Y:S01]  /*6850*/  STL [R1+0x240], R215 ;  /* 0x000240d701007387 */ /* 0x000fe20000100800 */
[C---:B------:R-:W-:Y:S01]  /*6860*/  IADD3 R235, P6, R168.reuse, R237, RZ ;  /* 0x000000eda8eb7210 */ /* 0x040fe20007fde0ff */
[----:B------:R-:W-:Y:S01]  /*6870*/  IMAD.MOV.U32 R84, RZ, RZ, c[0x0][0x188] ;  /* 0x00006200ff547624 */ /* 0x000fe200078e00ff */
[C---:B------:R-:W-:Y:S01]  /*6880*/  IADD3 R231, P5, R168.reuse, R233, RZ ;  /* 0x000000e9a8e77210 */ /* 0x040fe20007fbe0ff */
[----:B------:R-:W-:Y:S01]  /*6890*/  STL [R1+0x23c], R214 ;  /* 0x00023cd601007387 */ /* 0x000fe20000100800 */
[----:B------:R-:W-:Y:S01]  /*68a0*/  IADD3 R227, P4, R168, R229, RZ ;  /* 0x000000e5a8e37210 */ /* 0x000fe20007f9e0ff */
[----:B------:R-:W-:Y:S01]  /*68b0*/  IMAD R84, R84, 0x6, RZ ;  /* 0x0000000654547824 */ /* 0x000fe200078e02ff */
[-C--:B------:R-:W-:Y:S01]  /*68c0*/  LEA.HI.X.SX32 R237, R237, R8.reuse, 0x1, P6 ;  /* 0x00000008eded7211 */ /* 0x080fe200030f0eff */
[----:B------:R-:W-:Y:S01]  /*68d0*/  STL [R1+0x238], R213 ;  /* 0x000238d501007387 */ /* 0x000fe20000100800 */
[-C--:B------:R-:W-:Y:S01]  /*68e0*/  LEA.HI.X.SX32 R233, R233, R8.reuse, 0x1, P5 ;  /* 0x00000008e9e97211 */ /* 0x080fe200028f0eff */
[----:B------:R-:W-:Y:S01]  /*68f0*/  IMAD.MOV.U32 R19, RZ, RZ, 0x14 ;  /* 0x00000014ff137424 */ /* 0x000fe200078e00ff */
[C---:B------:R-:W-:Y:S01]  /*6900*/  IADD3 R223, P6, R168.reuse, R225, RZ ;  /* 0x000000e1a8df7210 */ /* 0x040fe20007fde0ff */
[----:B------:R-:W-:Y:S01]  /*6910*/  STL [R1+0x234], R211 ;  /* 0x000234d301007387 */ /* 0x000fe20000100800 */
[C---:B------:R-:W-:Y:S01]  /*6920*/  IADD3 R219, P5, R168.reuse, R221, RZ ;  /* 0x000000dda8db7210 */ /* 0x040fe20007fbe0ff */
[----:B------:R-:W-:Y:S01]  /*6930*/  CS2R R116, SRZ ;  /* 0x0000000000747805 */ /* 0x000fe2000001ff00 */
[-C--:B------:R-:W-:Y:S01]  /*6940*/  LEA.HI.X.SX32 R229, R229, R8.reuse, 0x1, P4 ;  /* 0x00000008e5e57211 */ /* 0x080fe200020f0eff */
[----:B------:R-:W-:Y:S01]  /*6950*/  STL [R1+0x230], R210 ;  /* 0x000230d201007387 */ /* 0x000fe20000100800 */
[C---:B------:R-:W-:Y:S01]  /*6960*/  IADD3 R196, P4, R168.reuse, R207, RZ ;  /* 0x000000cfa8c47210 */ /* 0x040fe20007f9e0ff */
[----:B------:R-:W-:Y:S01]  /*6970*/  CS2R R118, SRZ ;  /* 0x0000000000767805 */ /* 0x000fe2000001ff00 */
[-C--:B------:R-:W-:Y:S01]  /*6980*/  LEA.HI.X.SX32 R225, R225, R8.reuse, 0x1, P6 ;  /* 0x00000008e1e17211 */ /* 0x080fe200030f0eff */
[----:B------:R-:W-:Y:S01]  /*6990*/  STL [R1+0x22c], R209 ;  /* 0x00022cd101007387 */ /* 0x000fe20000100800 */
[-C--:B------:R-:W-:Y:S01]  /*69a0*/  LEA.HI.X.SX32 R221, R221, R8.reuse, 0x1, P5 ;  /* 0x00000008dddd7211 */ /* 0x080fe200028f0eff */
[----:B------:R-:W-:Y:S01]  /*69b0*/  CS2R R68, SRZ ;  /* 0x0000000000447805 */ /* 0x000fe2000001ff00 */
        /* <DEDUP_REMOVED lines=21> */
[----:B------:R-:W-:Y:S01]  /*6b10*/  CS2R R88, SRZ ;  /* 0x0000000000587805 */ /* 0x000fe2000001ff00 */
[-C--:B------:R-:W-:Y:S01]  /*6b20*/  LEA.HI.X.SX32 R187, R187, R8.reuse, 0x1, P5 ;  /* 0x00000008bbbb7211 */ /* 0x080fe200028f0eff */
[----:B------:R-:W-:Y:S01]  /*6b30*/  CS2R R90, SRZ ;  /* 0x00000000005a7805 */ /* 0x000fe2000001ff00 */
[C---:B------:R-:W-:Y:S01]  /*6b40*/  IADD3 R178, P6, R168.reuse, R179, RZ ;  /* 0x000000b3a8b27210 */ /* 0x040fe20007fde0ff */
[----:B------:R-:W-:Y:S01]  /*6b50*/  CS2R R104, SRZ ;  /* 0x0000000000687805 */ /* 0x000fe2000001ff00 */
[C---:B------:R-:W-:Y:S01]  /*6b60*/  IADD3 R176, P5, R168.reuse, R177, RZ ;  /* 0x000000b1a8b07210 */ /* 0x040fe20007fbe0ff */
[----:B------:R-:W-:Y:S01]  /*6b70*/  CS2R R106, SRZ ;  /* 0x00000000006a7805 */ /* 0x000fe2000001ff00 */
[-C--:B------:R-:W-:Y:S01]  /*6b80*/  LEA.HI.X.SX32 R185, R185, R8.reuse, 0x1, P4 ;  /* 0x00000008b9b97211 */ /* 0x080fe200020f0eff */
[----:B------:R-:W-:Y:S01]  /*6b90*/  CS2R R172, SRZ ;  /* 0x0000000000ac7805 */ /* 0x000fe2000001ff00 */
[C---:B------:R-:W-:Y:S01]  /*6ba0*/  IADD3 R170, P4, R168.reuse, R171, RZ ;  /* 0x000000aba8aa7210 */ /* 0x040fe20007f9e0ff */
[----:B------:R-:W-:Y:S01]  /*6bb0*/  CS2R R174, SRZ ;  /* 0x0000000000ae7805 */ /* 0x000fe2000001ff00 */
[-C--:B------:R-:W-:Y:S01]  /*6bc0*/  LEA.HI.X.SX32 R179, R179, R8.reuse, 0x1, P6 ;  /* 0x00000008b3b37211 */ /* 0x080fe200030f0eff */
[----:B------:R-:W-:Y:S01]  /*6bd0*/  CS2R R124, SRZ ;  /* 0x00000000007c7805 */ /* 0x000fe2000001ff00 */
[----:B------:R-:W-:Y:S01]  /*6be0*/  LEA.HI.X.SX32 R177, R177, R8, 0x1, P5 ;  /* 0x00000008b1b17211 */ /* 0x000fe200028f0eff */
[----:B------:R-:W-:Y:S01]  /*6bf0*/  CS2R R126, SRZ ;  /* 0x00000000007e7805 */ /* 0x000fe2000001ff00 */
[----:B------:R-:W-:Y:S01]  /*6c00*/  SHF.R.S32.HI R12, RZ, 0x1f, R6 ;  /* 0x0000001fff0c7819 */ /* 0x000fe20000011406 */
[----:B------:R-:W-:Y:S01]  /*6c10*/  CS2R R36, SRZ ;  /* 0x0000000000247805 */ /* 0x000fe2000001ff00 */
[----:B------:R-:W-:Y:S01]  /*6c20*/  IADD3 R168, P6, R168, R169, RZ ;  /* 0x000000a9a8a87210 */ /* 0x000fe20007fde0ff */
[----:B------:R-:W-:Y:S01]  /*6c30*/  CS2R R38, SRZ ;  /* 0x0000000000267805 */ /* 0x000fe2000001ff00 */
[----:B------:R-:W-:Y:S01]  /*6c40*/  SHF.R.S32.HI R161, RZ, 0x1f, R160 ;  /* 0x0000001fffa17819 */ /* 0x000fe200000114a0 */
[----:B------:R-:W-:Y:S01]  /*6c50*/  CS2R R64, SRZ ;  /* 0x0000000000407805 */ /* 0x000fe2000001ff00 */
[----:B------:R-:W-:Y:S01]  /*6c60*/  IADD3 R162, P5, R217, R160, RZ ;  /* 0x000000a0d9a27210 */ /* 0x000fe20007fbe0ff */
[----:B------:R-:W-:Y:S01]  /*6c70*/  CS2R R66, SRZ ;  /* 0x0000000000427805 */ /* 0x000fe2000001ff00 */
[----:B------:R-:W-:Y:S01]  /*6c80*/  SHF.R.S32.HI R6, RZ, 0x1f, R217 ;  /* 0x0000001fff067819 */ /* 0x000fe200000114d9 */
[----:B------:R-:W-:Y:S01]  /*6c90*/  CS2R R32, SRZ ;  /* 0x0000000000207805 */ /* 0x000fe2000001ff00 */
[-C--:B------:R-:W-:Y:S01]  /*6ca0*/  LEA.HI.X.SX32 R171, R171, R8.reuse, 0x1, P4 ;  /* 0x00000008abab7211 */ /* 0x080fe200020f0eff */
[----:B------:R-:W-:Y:S01]  /*6cb0*/  CS2R R34, SRZ ;  /* 0x0000000000227805 */ /* 0x000fe2000001ff00 */
[----:B------:R-:W-:Y:S01]  /*6cc0*/  LEA.HI.X.SX32 R169, R169, R8, 0x1, P6 ;  /* 0x00000008a9a97211 */ /* 0x000fe200030f0eff */
[--C-:B------:R-:W-:Y:S01]  /*6cd0*/  IMAD.X R163, R6, 0x1, R161.reuse, P5 ;  /* 0x0000000106a37824 */ /* 0x100fe200028e06a1 */
[C---:B------:R-:W-:Y:S01]  /*6ce0*/  IADD3 R160, P4, R216.reuse, R160, RZ ;  /* 0x000000a0d8a07210 */ /* 0x040fe20007f9e0ff */
[----:B------:R-:W-:Y:S01]  /*6cf0*/  CS2R R76, SRZ ;  /* 0x00000000004c7805 */ /* 0x000fe2000001ff00 */
[----:B------:R-:W-:Y:S01]  /*6d00*/  SHF.R.S32.HI R13, RZ, 0x1f, R216 ;  /* 0x0000001fff0d7819 */ /* 0x000fe200000114d8 */
[----:B------:R-:W-:Y:S01]  /*6d10*/  CS2R R78, SRZ ;  /* 0x00000000004e7805 */ /* 0x000fe2000001ff00 */
[----:B------:R-:W-:Y:S01]  /*6d20*/  SHF.R.S32.HI R157, RZ, 0x1f, R156 ;  /* 0x0000001fff9d7819 */ /* 0x000fe2000001149c */
[----:B------:R-:W-:Y:S01]  /*6d30*/  CS2R R108, SRZ ;  /* 0x00000000006c7805 */ /* 0x000fe2000001ff00 */
[-C--:B------:R-:W-:Y:S01]  /*6d40*/  IADD3 R158, P6, R217, R156.reuse, RZ ;  /* 0x0000009cd99e7210 */ /* 0x080fe20007fde0ff */
[----:B------:R-:W-:Y:S01]  /*6d50*/  IMAD.X R161, R13, 0x1, R161, P4 ;  /* 0x000000010da17824 */ /* 0x000fe200020e06a1 */
[----:B------:R-:W-:Y:S01]  /*6d60*/  IADD3 R156, P5, R216, R156, RZ ;  /* 0x0000009cd89c7210 */ /* 0x000fe20007fbe0ff */
[----:B------:R-:W-:Y:S01]  /*6d70*/  CS2R R110, SRZ ;  /* 0x00000000006e7805 */ /* 0x000fe2000001ff00 */
[----:B------:R-:W-:Y:S01]  /*6d80*/  SHF.R.S32.HI R153, RZ, 0x1f, R152 ;  /* 0x0000001fff997819 */ /* 0x000fe20000011498 */
[--C-:B------:R-:W-:Y:S01]  /*6d90*/  IMAD.X R159, R6, 0x1, R157.reuse, P6 ;  /* 0x00000001069f7824 */ /* 0x100fe200030e069d */
        /* <DEDUP_REMOVED lines=33> */
[----:B------:R-:W-:Y:S01]  /*6fb0*/  IMAD.MOV.U32 R198, RZ, RZ, -0x1 ;  /* 0xffffffffffc67424 */ /* 0x000fe200078e00ff */
[----:B------:R-:W-:Y:S01]  /*6fc0*/  SHF.R.S32.HI R239, RZ, 0x1f, R203 ;  /* 0x0000001fffef7819 */ /* 0x000fe200000114cb */
[--C-:B------:R-:W-:Y:S01]  /*6fd0*/  IMAD.X R99, R6, 0x1, R97.reuse, P6 ;  /* 0x0000000106637824 */ /* 0x100fe200030e0661 */
[-C--:B------:R-:W-:Y:S01]  /*6fe0*/  IADD3 R86, P4, R217, R203.reuse, RZ ;  /* 0x000000cbd9567210 */ /* 0x080fe20007f9e0ff */
[----:B------:R-:W-:Y:S01]  /*6ff0*/  IMAD.X R97, R13, 0x1, R97, P5 ;  /* 0x000000010d617824 */ /* 0x000fe200028e0661 */
[----:B------:R-:W-:Y:S01]  /*7000*/  IADD3 R85, P6, R216, R203, RZ ;  /* 0x000000cbd8557210 */ /* 0x000fe20007fde0ff */
[----:B------:R-:W-:Y:S01]  /*7010*/  IMAD.MOV.U32 R203, RZ, RZ, RZ ;  /* 0x000000ffffcb7224 */ /* 0x000fe200078e00ff */
        /* <DEDUP_REMOVED lines=30> */
[----:B------:R1:W-:Y:S01]  /*7200*/  STL [R1], R7 ;  /* 0x0000000701007387 */ /* 0x0003e20000100800 */
[----:B------:R-:W-:Y:S01]  /*7210*/  SHF.R.S32.HI R5, RZ, 0x1f, R226 ;  /* 0x0000001fff057819 */ /* 0x000fe200000114e2 */
[----:B------:R-:W-:Y:S01]  /*7220*/  CS2R R44, SRZ ;  /* 0x00000000002c7805 */ /* 0x000fe2000001ff00 */
[-C--:B------:R-:W-:Y:S01]  /*7230*/  IADD3 R29, P4, R217, R226.reuse, RZ ;  /* 0x000000e2d91d7210 */ /* 0x080fe20007f9e0ff */
[----:B------:R2:W-:Y:S01]  /*7240*/  STL [R1+0x4], R4 ;  /* 0x0000040401007387 */ /* 0x0005e20000100800 */
[----:B------:R-:W-:Y:S01]  /*7250*/  SHF.R.S32.HI R14, RZ, 0x1f, R238 ;  /* 0x0000001fff0e7819 */ /* 0x000fe200000114ee */
[----:B------:R-:W-:Y:S01]  /*7260*/  CS2R R46, SRZ ;  /* 0x00000000002e7805 */ /* 0x000fe2000001ff00 */
[----:B------:R-:W-:Y:S01]  /*7270*/  SHF.L.U64.HI R237, R235, 0x2, R237 ;  /* 0x00000002ebed7819 */ /* 0x000fe200000102ed */
[----:B------:R-:W-:Y:S01]  /*7280*/  CS2R R80, SRZ ;  /* 0x0000000000507805 */ /* 0x000fe2000001ff00 */
[----:B------:R-:W-:Y:S01]  /*7290*/  CS2R R82, SRZ ;  /* 0x0000000000527805 */ /* 0x000fe2000001ff00 */
[--C-:B-1----:R-:W-:Y:S01]  /*72a0*/  IMAD.X R7, R6, 0x1, R3.reuse, P6 ;  /* 0x0000000106077824 */ /* 0x102fe200030e0603 */
[----:B------:R-:W-:Y:S01]  /*72b0*/  IADD3 R28, P6, R216, R226, RZ ;  /* 0x000000e2d81c7210 */ /* 0x000fe20007fde0ff */
[----:B------:R-:W-:Y:S01]  /*72c0*/  IMAD.X R3, R13, 0x1, R3, P5 ;  /* 0x000000010d037824 */ /* 0x000fe200028e0603 */
[-C--:B------:R-:W-:Y:S01]  /*72d0*/  IADD3 R27, P5, R217, R228.reuse, RZ ;  /* 0x000000e4d91b7210 */ /* 0x080fe20007fbe0ff */
[----:B------:R-:W-:Y:S01]  /*72e0*/  CS2R R92, SRZ ;  /* 0x00000000005c7805 */ /* 0x000fe2000001ff00 */
[----:B------:R1:W-:Y:S01]  /*72f0*/  STL [R1+0x8], R7 ;  /* 0x0000080701007387 */ /* 0x0003e20000100800 */
[----:B--2---:R-:W-:Y:S01]  /*7300*/  SHF.R.S32.HI R4, RZ, 0x1f, R228 ;  /* 0x0000001fff047819 */ /* 0x004fe200000114e4 */
[----:B------:R-:W-:Y:S01]  /*7310*/  CS2R R94, SRZ ;  /* 0x00000000005e7805 */ /* 0x000fe2000001ff00 */
[----:B------:R-:W-:Y:S01]  /*7320*/  CS2R R100, SRZ ;  /* 0x0000000000647805 */ /* 0x000fe2000001ff00 */
[----:B------:R2:W-:Y:S01]  /*7330*/  STL [R1+0xc], R3 ;  /* 0x00000c0301007387 */ /* 0x0005e20000100800 */
[----:B------:R-:W-:Y:S01]  /*7340*/  CS2R R102, SRZ ;  /* 0x0000000000667805 */ /* 0x000fe2000001ff00 */
[----:B------:R-:W-:Y:S01]  /*7350*/  CS2R R136, SRZ ;  /* 0x0000000000887805 */ /* 0x000fe2000001ff00 */
[----:B------:R-:W-:Y:S01]  /*7360*/  CS2R R138, SRZ ;  /* 0x00000000008a7805 */ /* 0x000fe2000001ff00 */
[----:B------:R-:W-:Y:S01]  /*7370*/  CS2R R120, SRZ ;  /* 0x0000000000787805 */ /* 0x000fe2000001ff00 */
[----:B------:R-:W-:Y:S01]  /*7380*/  CS2R R122, SRZ ;  /* 0x00000000007a7805 */ /* 0x000fe2000001ff00 */
[--C-:B-1----:R-:W-:Y:S01]  /*7390*/  IMAD.X R7, R6, 0x1, R5.reuse, P4 ;  /* 0x0000000106077824 */ /* 0x102fe200020e0605 */
[----:B------:R-:W-:Y:S01]  /*73a0*/  IADD3 R26, P4, R216, R228, RZ ;  /* 0x000000e4d81a7210 */ /* 0x000fe20007f9e0ff */
[----:B------:R-:W-:Y:S01]  /*73b0*/  IMAD.X R5, R13, 0x1, R5, P6 ;  /* 0x000000010d057824 */ /* 0x000fe200030e0605 */
[----:B------:R-:W-:Y:S01]  /*73c0*/  IADD3 R25, P6, R217, R230, RZ ;  /* 0x000000e6d9197210 */ /* 0x000fe20007fde0ff */
[----:B------:R-:W-:Y:S01]  /*73d0*/  CS2R R180, SRZ ;  /* 0x0000000000b47805 */ /* 0x000fe2000001ff00 */
[----:B------:R1:W-:Y:S01]  /*73e0*/  STL [R1+0x10], R7 ;  /* 0x0000100701007387 */ /* 0x0003e20000100800 */
[----:B--2---:R-:W-:Y:S01]  /*73f0*/  SHF.R.S32.HI R3, RZ, 0x1f, R230 ;  /* 0x0000001fff037819 */ /* 0x004fe200000114e6 */
[----:B------:R-:W-:-:S02]  /*7400*/  CS2R R182, SRZ ;  /* 0x0000000000b67805 */ /* 0x000fc4000001ff00 */
[----:B------:R2:W-:Y:S01]  /*7410*/  STL [R1+0x14], R5 ;  /* 0x0000140501007387 */ /* 0x0005e20000100800 */
[--C-:B-1----:R-:W-:Y:S01]  /*7420*/  IMAD.X R7, R6, 0x1, R4.reuse, P5 ;  /* 0x0000000106077824 */ /* 0x102fe200028e0604 */
[----:B------:R-:W-:Y:S01]  /*7430*/  IADD3 R24, P5, R216, R230, RZ ;  /* 0x000000e6d8187210 */ /* 0x000fe20007fbe0ff */
[----:B------:R-:W-:Y:S01]  /*7440*/  IMAD.X R4, R13, 0x1, R4, P4 ;  /* 0x000000010d047824 */ /* 0x000fe200020e0604 */
[----:B------:R-:W-:Y:S02]  /*7450*/  IADD3 R23, P4, R217, R232, RZ ;  /* 0x000000e8d9177210 */ /* 0x000fe40007f9e0ff */
[----:B------:R1:W-:Y:S01]  /*7460*/  STL [R1+0x18], R7 ;  /* 0x0000180701007387 */ /* 0x0003e20000100800 */
[----:B--2---:R-:W-:-:S03]  /*7470*/  SHF.R.S32.HI R5, RZ, 0x1f, R232 ;  /* 0x0000001fff057819 */ /* 0x004fc600000114e8 */
        /* <DEDUP_REMOVED lines=9> */
[----:B------:R-:W-:Y:S02]  /*7510*/  IADD3 R20, P4, R216, R234, RZ ;  /* 0x000000ead8147210 */ /* 0x000fe40007f9e0ff */
[----:B--2---:R-:W-:Y:S02]  /*7520*/  SHF.R.S32.HI R3, RZ, 0x1f, R236 ;  /* 0x0000001fff037819 */ /* 0x004fe400000114ec */
[----:B------:R1:W-:Y:S02]  /*7530*/  STL [R1+0x28], R7 ;  /* 0x0000280701007387 */ /* 0x0003e40000100800 */
[----:B-1----:R-:W-:Y:S01]  /*7540*/  IMAD.X R7, R13, 0x1, R5, P6 ;  /* 0x000000010d077824 */ /* 0x002fe200030e0605 */
[-C--:B------:R-:W-:Y:S01]  /*7550*/  IADD3 R11, P6, R217, R236.reuse, RZ ;  /* 0x000000ecd90b7210 */ /* 0x080fe20007fde0ff */
[----:B------:R-:W-:Y:S01]  /*7560*/  IMAD.X R5, R6, 0x1, R4, P5 ;  /* 0x0000000106057824 */ /* 0x000fe200028e0604 */
[----:B------:R-:W-:-:S02]  /*7570*/  IADD3 R10, P5, R216, R236, RZ ;  /* 0x000000ecd80a7210 */ /* 0x000fc40007fbe0ff */
[----:B------:R1:W-:Y:S04]  /*7580*/  STL [R1+0x2c], R7 ;  /* 0x00002c0701007387 */ /* 0x0003e80000100800 */
[----:B------:R2:W-:Y:S01]  /*7590*/  STL [R1+0x30], R5 ;  /* 0x0000300501007387 */ /* 0x0005e20000100800 */
[----:B-1----:R-:W-:Y:S01]  /*75a0*/  SHF.R.S32.HI R7, RZ, 0x1f, R240 ;  /* 0x0000001fff077819 */ /* 0x002fe200000114f0 */
[----:B--2---:R-:W-:Y:S01]  /*75b0*/  IMAD.X R5, R13, 0x1, R4, P4 ;  /* 0x000000010d057824 */ /* 0x004fe200020e0604 */
[-C--:B------:R-:W-:Y:S01]  /*75c0*/  IADD3 R9, P4, R217, R238.reuse, RZ ;  /* 0x000000eed9097210 */ /* 0x080fe20007f9e0ff */
[--C-:B------:R-:W-:Y:S01]  /*75d0*/  IMAD.X R4, R6, 0x1, R3.reuse, P6 ;  /* 0x0000000106047824 */ /* 0x100fe200030e0603 */
[----:B------:R-:W-:Y:S01]  /*75e0*/  IADD3 R8, P6, R216, R238, RZ ;  /* 0x000000eed8087210 */ /* 0x000fe20007fde0ff */
[----:B------:R-:W-:Y:S01]  /*75f0*/  IMAD.X R3, R13, 0x1, R3, P5 ;  /* 0x000000010d037824 */ /* 0x000fe200028e0603 */
[----:B------:R1:W-:Y:S01]  /*7600*/  STL [R1+0x34], R5 ;  /* 0x0000340501007387 */ /* 0x0003e20000100800 */
[----:B------:R-:W-:-:S02]  /*7610*/  IMAD.X R15, R6, 0x1, R14, P4 ;  /* 0x00000001060f7824 */ /* 0x000fc400020e060e */
[----:B------:R-:W-:Y:S01]  /*7620*/  IMAD.X R14, R13, 0x1, R14, P6 ;  /* 0x000000010d0e7824 */ /* 0x000fe200030e060e */
[----:B------:R2:W-:Y:S01]  /*7630*/  STL [R1+0x1e4], R4 ;  /* 0x0001e40401007387 */ /* 0x0005e20000100800 */
[----:B------:R-:W-:-:S03]  /*7640*/  IADD3 R252, P6, R217, R250, RZ ;  /* 0x000000fad9fc7210 */ /* 0x000fc60007fde0ff */
[----:B------:R3:W-:Y:S01]  /*7650*/  STL [R1+0x1e8], R3 ;  /* 0x0001e80301007387 */ /* 0x0007e20000100800 */
[----:B-1----:R-:W-:-:S03]  /*7660*/  IADD3 R5, P4, R216, R240, RZ ;  /* 0x000000f0d8057210 */ /* 0x002fc60007f9e0ff */
[----:B------:R1:W-:Y:S01]  /*7670*/  STL [R1+0x1f0], R15 ;  /* 0x0001f00f01007387 */ /* 0x0003e20000100800 */
[----:B--2---:R-:W-:-:S03]  /*7680*/  IADD3 R4, P5, R217, R240, RZ ;  /* 0x000000f0d9047210 */ /* 0x004fc60007fbe0ff */
[----:B------:R2:W-:Y:S01]  /*7690*/  STL [R1+0x1f4], R14 ;  /* 0x0001f40e01007387 */ /* 0x0005e20000100800 */
[----:B---3--:R-:W-:Y:S01]  /*76a0*/  SHF.R.S32.HI R3, RZ, 0x1f, R250 ;  /* 0x0000001fff037819 */ /* 0x008fe200000114fa */
        /* <DEDUP_REMOVED lines=13> */
[----:B------:R2:W-:Y:S02]  /*7780*/  STL [R1+0x204], R3 ;  /* 0x0002040301007387 */ /* 0x0005e40000100800 */
[----:B------:R-:W-:Y:S01]  /*7790*/  IMAD.X R16, R6, 0x1, R7, P5 ;  /* 0x0000000106107824 */ /* 0x000fe200028e0607 */
[----:B------:R-:W-:Y:S01]  /*77a0*/  IADD3 R238, P5, R216, R84, RZ ;  /* 0x00000054d8ee7210 */ /* 0x000fe20007fbe0ff */
[--C-:B-1----:R-:W-:Y:S01]  /*77b0*/  IMAD.X R15, R6, 0x1, R14.reuse, P4 ;  /* 0x00000001060f7824 */ /* 0x102fe200020e060e */
[----:B------:R-:W-:Y:S01]  /*77c0*/  IADD3 R242, P4, R216, R242, RZ ;  /* 0x000000f2d8f27210 */ /* 0x000fe20007f9e0ff */
[----:B------:R-:W-:Y:S01]  /*77d0*/  IMAD.X R14, R13, 0x1, R14, P6 ;  /* 0x000000010d0e7824 */ /* 0x000fe200030e060e */
[----:B------:R-:W-:Y:S02]  /*77e0*/  IADD3 R240, P6, R217, R84, RZ ;  /* 0x00000054d9f07210 */ /* 0x000fe40007fde0ff */
[----:B------:R1:W-:Y:S01]  /*77f0*/  STL [R1+0x208], R15 ;  /* 0x0002080f01007387 */ /* 0x0003e20000100800 */
[----:B--2---:R-:W-:Y:S01]  /*7800*/  SHF.R.S32.HI R3, RZ, 0x1f, R84 ;  /* 0x0000001fff037819 */ /* 0x004fe20000011454 */
[----:B------:R-:W-:-:S02]  /*7810*/  IMAD.MOV.U32 R84, RZ, RZ, c[0x0][0x188] ;  /* 0x00006200ff547624 */ /* 0x000fc400078e00ff */
[C---:B------:R-:W-:Y:S01]  /*7820*/  IMAD.X R7, R13.reuse, 0x1, R7, P4 ;  /* 0x000000010d077824 */ /* 0x040fe200020e0607 */
[----:B------:R2:W-:Y:S01]  /*7830*/  STL [R1+0x20c], R14 ;  /* 0x00020c0e01007387 */ /* 0x0005e20000100800 */
[----:B------:R-:W-:Y:S02]  /*7840*/  IMAD.SHL.U32 R84, R84, 0x4, RZ ;  /* 0x0000000454547824 */ /* 0x000fe400078e00ff */
[--C-:B------:R-:W-:Y:S01]  /*7850*/  IMAD.X R215, R6, 0x1, R3.reuse, P6 ;  /* 0x0000000106d77824 */ /* 0x100fe200030e0603 */
[----:B------:R-:W-:Y:S01]  /*7860*/  STL [R1+0x210], R16 ;  /* 0x0002101001007387 */ /* 0x000fe20000100800 */
[----:B-1----:R-:W-:Y:S02]  /*7870*/  IMAD.MOV.U32 R15, RZ, RZ, c[0x0][0x188] ;  /* 0x00006200ff0f7624 */ /* 0x002fe400078e00ff */
[----:B------:R-:W-:Y:S01]  /*7880*/  IMAD.X R214, R13, 0x1, R3, P5 ;  /* 0x000000010dd67824 */ /* 0x000fe200028e0603 */
[----:B------:R1:W-:Y:S01]  /*7890*/  STL [R1+0x214], R7 ;  /* 0x0002140701007387 */ /* 0x0003e20000100800 */
[----:B------:R-:W-:Y:S01]  /*78a0*/  IMAD R15, R15, 0x5, RZ ;  /* 0x000000050f0f7824 */ /* 0x000fe200078e02ff */
[----:B------:R-:W-:-:S04]  /*78b0*/  IADD3 R232, P5, R217, R84, RZ ;  /* 0x00000054d9e87210 */ /* 0x000fc80007fbe0ff */
[----:B--2---:R-:W-:Y:S02]  /*78c0*/  SHF.R.S32.HI R14, RZ, 0x1f, R15 ;  /* 0x0000001fff0e7819 */ /* 0x004fe4000001140f */
[-C--:B------:R-:W-:Y:S02]  /*78d0*/  IADD3 R236, P4, R217, R15.reuse, RZ ;  /* 0x0000000fd9ec7210 */ /* 0x080fe40007f9e0ff */
[----:B------:R-:W-:Y:S01]  /*78e0*/  IADD3 R234, P6, R216, R15, RZ ;  /* 0x0000000fd8ea7210 */ /* 0x000fe20007fde0ff */
[----:B------:R-:W-:Y:S01]  /*78f0*/  IMAD.MOV.U32 R15, RZ, RZ, c[0x0][0x188] ;  /* 0x00006200ff0f7624 */ /* 0x000fe200078e00ff */
[----:B-1----:R-:W-:Y:S01]  /*7900*/  SHF.R.S32.HI R7, RZ, 0x1f, R84 ;  /* 0x0000001fff077819 */ /* 0x002fe20000011454 */
[--C-:B------:R-:W-:Y:S01]  /*7910*/  IMAD.X R213, R6, 0x1, R14.reuse, P4 ;  /* 0x0000000106d57824 */ /* 0x100fe200020e060e */
[----:B------:R-:W-:Y:S01]  /*7920*/  IADD3 R230, P4, R216, R84, RZ ;  /* 0x00000054d8e67210 */ /* 0x000fe20007f9e0ff */
[----:B------:R-:W-:Y:S02]  /*7930*/  IMAD R15, R15, 0x3, RZ ;  /* 0x000000030f0f7824 */ /* 0x000fe400078e02ff */
[----:B------:R-:W-:-:S02]  /*7940*/  IMAD.X R211, R13, 0x1, R14, P6 ;  /* 0x000000010dd37824 */ /* 0x000fc400030e060e */
[----:B------:R-:W-:Y:S01]  /*7950*/  IMAD.X R210, R6, 0x1, R7, P5 ;  /* 0x0000000106d27824 */ /* 0x000fe200028e0607 */
[----:B------:R-:W-:Y:S01]  /*7960*/  SHF.R.S32.HI R3, RZ, 0x1f, R15 ;  /* 0x0000001fff037819 */ /* 0x000fe2000001140f */
[----:B------:R-:W-:Y:S01]  /*7970*/  IMAD.MOV.U32 R84, RZ, RZ, c[0x0][0x188] ;  /* 0x00006200ff547624 */ /* 0x000fe200078e00ff */
[-C--:B------:R-:W-:Y:S01]  /*7980*/  IADD3 R228, P6, R217, R15.reuse, RZ ;  /* 0x0000000fd9e47210 */ /* 0x080fe20007fde0ff */
[C---:B------:R-:W-:Y:S01]  /*7990*/  IMAD.X R209, R13.reuse, 0x1, R7, P4 ;  /* 0x000000010dd17824 */ /* 0x040fe200020e0607 */
[----:B------:R-:W-:Y:S01]  /*79a0*/  IADD3 R226, P5, R216, R15, RZ ;  /* 0x0000000fd8e27210 */ /* 0x000fe20007fbe0ff */
[----:B------:R-:W-:Y:S01]  /*79b0*/  IMAD.SHL.U32 R84, R84, 0x2, RZ ;  /* 0x0000000254547824 */ /* 0x000fe200078e00ff */
[----:B------:R-:W-:Y:S01]  /*79c0*/  LOP3.LUT R7, R2, 0x1c, RZ, 0xc0, !PT ;  /* 0x0000001c02077812 */ /* 0x000fe200078ec0ff */
[--C-:B------:R-:W-:Y:S02]  /*79d0*/  IMAD.X R205, R6, 0x1, R3.reuse, P6 ;  /* 0x0000000106cd7824 */ /* 0x100fe400030e0603 */
[----:B------:R-:W-:Y:S01]  /*79e0*/  IMAD.X R202, R13, 0x1, R3, P5 ;  /* 0x000000010dca7824 */ /* 0x000fe200028e0603 */
[----:B------:R-:W-:Y:S01]  /*79f0*/  SHF.R.S32.HI R3, RZ, 0x1f, R0 ;  /* 0x0000001fff037819 */ /* 0x000fe20000011400 */
[----:B------:R-:W-:Y:S01]  /*7a00*/  IMAD R7, R208, 0x2, R7 ;  /* 0x00000002d0077824 */ /* 0x000fe200078e0207 */
[----:B------:R-:W-:Y:S01]  /*7a10*/  SHF.R.S32.HI R14, RZ, 0x1f, R84 ;  /* 0x0000001fff0e7819 */ /* 0x000fe20000011454 */
[----:B------:R-:W-:Y:S01]  /*7a20*/  IMAD.SHL.U32 R208, R2, 0x2, RZ ;  /* 0x0000000202d07824 */ /* 0x000fe200078e00ff */
[----:B------:R-:W-:-:S02]  /*7a30*/  LEA.HI R0, R3, R0, RZ, 0x5 ;  /* 0x0000000003007211 */ /* 0x000fc400078f28ff */
[CC--:B------:R-:W-:Y:S02]  /*7a40*/  IADD3 R224, P4, R217.reuse, R84.reuse, RZ ;  /* 0x00000054d9e07210 */ /* 0x0c0fe40007f9e0ff */
[----:B------:R-:W-:Y:S01]  /*7a50*/  IADD3 R222, P6, R216, R84, RZ ;  /* 0x00000054d8de7210 */ /* 0x000fe20007fde0ff */
[----:B------:R1:W-:Y:S01]  /*7a60*/  STL [R1+0x1ec], R0 ;  /* 0x0001ec0001007387 */ /* 0x0003e20000100800 */
[----:B------:R-:W-:Y:S01]  /*7a70*/  IADD3 R220, P5, R217, c[0x0][0x188], RZ ;  /* 0x00006200d9dc7a10 */ /* 0x000fe20007fbe0ff */
[--C-:B------:R-:W-:Y:S01]  /*7a80*/  IMAD.X R201, R6, 0x1, R14.reuse, P4 ;  /* 0x0000000106c97824 */ /* 0x100fe200020e060e */
[----:B------:R-:W-:Y:S01]  /*7a90*/  IADD3 R218, P4, R216, c[0x0][0x188], RZ ;  /* 0x00006200d8da7a10 */ /* 0x000fe20007f9e0ff */
[----:B------:R2:W-:Y:S01]  /*7aa0*/  STL [R1+0x1e0], R237 ;  /* 0x0001e0ed01007387 */ /* 0x0005e20000100800 */
[----:B------:R-:W-:Y:S01]  /*7ab0*/  IMAD.X R200, R13, 0x1, R14, P6 ;  /* 0x000000010dc87824 */ /* 0x000fe200030e060e */
[----:B------:R-:W-:Y:S01]  /*7ac0*/  LOP3.LUT R3, R2, 0x7, RZ, 0xc0, !PT ;  /* 0x0000000702037812 */ /* 0x000fe200078ec0ff */
[----:B------:R-:W-:Y:S01]  /*7ad0*/  IMAD.X R199, R6, 0x1, R12, P5 ;  /* 0x0000000106c77824 */ /* 0x000fe200028e060c */
[----:B------:R-:W-:Y:S01]  /*7ae0*/  SHF.L.U64.HI R217, R217, 0x2, R6 ;  /* 0x00000002d9d97819 */ /* 0x000fe20000010206 */
[----:B------:R-:W-:Y:S01]  /*7af0*/  IMAD.X R204, R13, 0x1, R12, P4 ;  /* 0x000000010dcc7824 */ /* 0x000fe200020e060c */
[----:B-1----:R-:W-:Y:S01]  /*7b00*/  LOP3.LUT R0, R2, 0x3, RZ, 0xc0, !PT ;  /* 0x0000000302007812 */ /* 0x002fe200078ec0ff */
[----:B------:R-:W-:Y:S01]  /*7b10*/  IMAD.MOV.U32 R84, RZ, RZ, c[0x0][0x18c] ;  /* 0x00006300ff547624 */ /* 0x000fe200078e00ff */
[----:B------:R-:W-:Y:S01]  /*7b20*/  SHF.R.S32.HI R6, RZ, 0x1f, R212 ;  /* 0x0000001fff067819 */ /* 0x000fe200000114d4 */
[----:B------:R-:W-:Y:S01]  /*7b30*/  IMAD R15, R3, 0x90, RZ ;  /* 0x00000090030f7824 */ /* 0x000fe200078e02ff */
[----:B------:R-:W-:Y:S01]  /*7b40*/  SHF.L.U64.HI R216, R216, 0x2, R13 ;  /* 0x00000002d8d87819 */ /* 0x000fe2000001020d */
[----:B--2---:R-:W-:Y:S01]  /*7b50*/  IMAD.SHL.U32 R237, R235, 0x4, RZ ;  /* 0x00000004ebed7824 */ /* 0x004fe200078e00ff */
[C---:B------:R-:W-:Y:S01]  /*7b60*/  SHF.L.U64.HI R235, R231.reuse, 0x2, R233 ;  /* 0x00000002e7eb7819 */ /* 0x040fe200000102e9 */
[----:B------:R-:W-:Y:S01]  /*7b70*/  IMAD.SHL.U32 R233, R231, 0x4, RZ ;  /* 0x00000004e7e97824 */ /* 0x000fe200078e00ff */
[C---:B------:R-:W-:Y:S01]  /*7b80*/  SHF.L.U64.HI R231, R227.reuse, 0x2, R229 ;  /* 0x00000002e3e77819 */ /* 0x040fe200000102e5 */
[----:B------:R-:W-:Y:S01]  /*7b90*/  IMAD.SHL.U32 R229, R227, 0x4, RZ ;  /* 0x00000004e3e57824 */ /* 0x000fe200078e00ff */
[----:B------:R-:W-:Y:S01]  /*7ba0*/  STL [R1+0x1dc], R237 ;  /* 0x0001dced01007387 */ /* 0x000fe20000100800 */
[C---:B------:R-:W-:Y:S01]  /*7bb0*/  SHF.L.U64.HI R227, R223.reuse, 0x2, R225 ;  /* 0x00000002dfe37819 */ /* 0x040fe200000102e1 */
[----:B------:R-:W-:Y:S01]  /*7bc0*/  IMAD.SHL.U32 R225, R223, 0x4, RZ ;  /* 0x00000004dfe17824 */ /* 0x000fe200078e00ff */
[C---:B------:R-:W-:Y:S01]  /*7bd0*/  SHF.L.U64.HI R223, R219.reuse, 0x2, R221 ;  /* 0x00000002dbdf7819 */ /* 0x040fe200000102dd */
[----:B------:R1:W-:Y:S01]  /*7be0*/  STL [R1+0x1d8], R235 ;  /* 0x0001d8eb01007387 */ /* 0x0003e20000100800 */
[----:B------:R-:W-:Y:S01]  /*7bf0*/  IMAD.SHL.U32 R221, R219, 0x4, RZ ;  /* 0x00000004dbdd7824 */ /* 0x000fe200078e00ff */
[C---:B------:R-:W-:Y:S01]  /*7c00*/  SHF.L.U64.HI R219, R196.reuse, 0x2, R207 ;  /* 0x00000002c4db7819 */ /* 0x040fe200000102cf */
[----:B------:R-:W-:Y:S01]  /*7c10*/  IMAD.SHL.U32 R207, R196, 0x4, RZ ;  /* 0x00000004c4cf7824 */ /* 0x000fe200078e00ff */
[----:B------:R-:W-:Y:S01]  /*7c20*/  STL [R1+0x1d4], R233 ;  /* 0x0001d4e901007387 */ /* 0x000fe20000100800 */
[C---:B------:R-:W-:Y:S01]  /*7c30*/  SHF.L.U64.HI R196, R194.reuse, 0x2, R195 ;  /* 0x00000002c2c47819 */ /* 0x040fe200000102c3 */
[----:B------:R-:W-:Y:S01]  /*7c40*/  IMAD.SHL.U32 R195, R194, 0x4, RZ ;  /* 0x00000004c2c37824 */ /* 0x000fe200078e00ff */
[C---:B------:R-:W-:Y:S01]  /*7c50*/  SHF.L.U64.HI R194, R192.reuse, 0x2, R193 ;  /* 0x00000002c0c27819 */ /* 0x040fe200000102c1 */
[----:B------:R-:W-:Y:S01]  /*7c60*/  STL [R1+0x1d0], R231 ;  /* 0x0001d0e701007387 */ /* 0x000fe20000100800 */
        /* <DEDUP_REMOVED lines=19> */
[----:B------:R2:W-:Y:S01]  /*7da0*/  STL [R1+0x1bc], R221 ;  /* 0x0001bcdd01007387 */ /* 0x0005e20000100800 */
        /* <DEDUP_REMOVED lines=37> */
[----:B------:R-:W-:Y:S01]  /*8000*/  LOP3.LUT R208, R15, 0x30, R208, 0x78, !PT ;  /* 0x000000300fd07812 */ /* 0x000fe200078e78d0 */
[----:B------:R-:W-:Y:S01]  /*8010*/  IMAD.SHL.U32 R84, R84, 0x20, RZ ;  /* 0x0000002054547824 */ /* 0x000fe200078e00ff */
[----:B------:R-:W-:Y:S01]  /*8020*/  STL [R1+0x194], R189 ;  /* 0x000194bd01007387 */ /* 0x000fe20000100800 */
[----:B------:R-:W-:Y:S01]  /*8030*/  SHF.L.U64.HI R114, R112, 0x2, R113 ;  /* 0x0000000270727819 */ /* 0x000fe20000010271 */
[----:B------:R-:W-:Y:S01]  /*8040*/  IMAD R0, R0, 0x420, RZ ;  /* 0x0000042000007824 */ /* 0x000fe200078e02ff */
[----:B------:R-:W-:Y:S01]  /*8050*/  CS2R R14, SRZ ;  /* 0x00000000000e7805 */ /* 0x000fe2000001ff00 */
[----:B------:R-:W-:Y:S01]  /*8060*/  STL [R1+0x190], R188 ;  /* 0x000190bc01007387 */ /* 0x000fe20000100800 */
[----:B------:R-:W-:Y:S01]  /*8070*/  IMAD.SHL.U32 R113, R112, 0x4, RZ ;  /* 0x0000000470717824 */ /* 0x000fe200078e00ff */
[----:B------:R-:W-:Y:S01]  /*8080*/  SHF.R.S32.HI R12, RZ, 0x1f, R84 ;  /* 0x0000001fff0c7819 */ /* 0x000fe20000011454 */
[----:B------:R-:W-:Y:S01]  /*8090*/  IMAD.WIDE.U32 R2, R212, R19, c[0x0][0x160] ;  /* 0x00005800d4027625 */ /* 0x000fe200078e0013 */
[----:B------:R-:W-:Y:S01]  /*80a0*/  STL [R1+0x18c], R187 ;  /* 0x00018cbb01007387 */ /* 0x000fe20000100800 */
[----:B------:R-:W-:-:S02]  /*80b0*/  SHF.L.U64.HI R112, R98, 0x2, R99 ;  /* 0x0000000262707819 */ /* 0x000fc40000010263 */
[----:B------:R-:W-:Y:S01]  /*80c0*/  IMAD R17, R12, 0x14, RZ ;  /* 0x000000140c117824 */ /* 0x000fe200078e02ff */
[----:B------:R-:W-:Y:S01]  /*80d0*/  STL [R1+0x188], R186 ;  /* 0x000188ba01007387 */ /* 0x000fe20000100800 */
[----:B------:R-:W-:Y:S01]  /*80e0*/  IMAD.SHL.U32 R99, R98, 0x4, RZ ;  /* 0x0000000462637824 */ /* 0x000fe200078e00ff */
[----:B------:R-:W-:Y:S01]  /*80f0*/  LOP3.LUT R206, R0, R7, RZ, 0x3c, !PT ;  /* 0x0000000700ce7212 */ /* 0x000fe200078e3cff */
[----:B------:R-:W-:Y:S01]  /*8100*/  IMAD.WIDE.U32 R12, R84, R19, c[0x0][0x168] ;  /* 0x00005a00540c7625 */ /* 0x000fe200078e0013 */
[----:B------:R-:W-:Y:S01]  /*8110*/  STL [R1+0x184], R185 ;  /* 0x000184b901007387 */ /* 0x000fe20000100800 */
[----:B------:R-:W-:Y:S02]  /*8120*/  SHF.L.U64.HI R98, R96, 0x2, R97 ;  /* 0x0000000260627819 */ /* 0x000fe40000010261 */
[----:B------:R-:W-:Y:S01]  /*8130*/  IMAD R19, R6, 0x14, RZ ;  /* 0x0000001406137824 */ /* 0x000fe200078e02ff */
[----:B------:R-:W-:Y:S01]  /*8140*/  STL [R1+0x180], R184 ;  /* 0x000180b801007387 */ /* 0x000fe20000100800 */
[----:B------:R-:W-:-:S02]  /*8150*/  IMAD.SHL.U32 R97, R96, 0x4, RZ ;  /* 0x0000000460617824 */ /* 0x000fc400078e00ff */
[----:B------:R-:W-:Y:S01]  /*8160*/  IMAD.IADD R0, R3, 0x1, R19 ;  /* 0x0000000103007824 */ /* 0x000fe200078e0213 */
[----:B------:R-:W-:Y:S01]  /*8170*/  STL [R1+0x17c], R179 ;  /* 0x00017cb301007387 */ /* 0x000fe20000100800 */
[C---:B------:R-:W-:Y:S01]  /*8180*/  SHF.L.U64.HI R96, R86.reuse, 0x2, R87 ;  /* 0x0000000256607819 */ /* 0x040fe20000010257 */
[----:B------:R-:W-:Y:S01]  /*8190*/  IMAD.IADD R6, R13, 0x1, R17 ;  /* 0x000000010d067824 */ /* 0x000fe200078e0211 */
[----:B------:R-:W-:Y:S01]  /*81a0*/  CS2R R18, SRZ ;  /* 0x0000000000127805 */ /* 0x000fe2000001ff00 */
[----:B------:R-:W-:Y:S01]  /*81b0*/  STL [R1+0x178], R178 ;  /* 0x000178b201007387 */ /* 0x000fe20000100800 */
[----:B------:R-:W-:Y:S01]  /*81c0*/  IMAD.SHL.U32 R86, R86, 0x4, RZ ;  /* 0x0000000456567824 */ /* 0x000fe200078e00ff */
[----:B------:R-:W-:Y:S01]  /*81d0*/  SHF.L.U64.HI R87, R85, 0x2, R239 ;  /* 0x0000000255577819 */ /* 0x000fe200000102ef */
[----:B------:R-:W-:Y:S01]  /*81e0*/  IMAD.MOV.U32 R7, RZ, RZ, R12 ;  /* 0x000000ffff077224 */ /* 0x000fe200078e000c */
[----:B------:R-:W-:Y:S01]  /*81f0*/  STL [R1+0x174], R177 ;  /* 0x000174b101007387 */ /* 0x000fe20000100800 */
[----:B------:R-:W-:Y:S01]  /*8200*/  SHF.L.U64.HI R239, R238, 0x2, R214 ;  /* 0x00000002eeef7819 */ /* 0x000fe200000102d6 */
[----:B------:R-:W-:Y:S01]  /*8210*/  IMAD.MOV.U32 R3, RZ, RZ, R197 ;  /* 0x000000ffff037224 */ /* 0x000fe200078e00c5 */
[----:B------:R-:W-:Y:S01]  /*8220*/  CS2R R16, SRZ ;  /* 0x0000000000107805 */ /* 0x000fe2000001ff00 */
[----:B------:R-:W-:Y:S01]  /*8230*/  STL [R1+0x170], R176 ;  /* 0x000170b001007387 */ /* 0x000fe20000100800 */
[----:B------:R-:W-:Y:S01]  /*8240*/  IMAD.MOV.U32 R197, RZ, RZ, 0x4 ;  /* 0x00000004ffc57424 */ /* 0x000fe200078e00ff */
[----:B------:R-:W-:-:S02]  /*8250*/  CS2R R12, SRZ ;  /* 0x00000000000c7805 */ /* 0x000fc4000001ff00 */
[----:B------:R-:W-:Y:S04]  /*8260*/  STL [R1+0x16c], R171 ;  /* 0x00016cab01007387 */ /* 0x000fe80000100800 */
        /* <DEDUP_REMOVED lines=26> */
[----:B-1----:R-:W3:Y:S04]  /*8410*/  LDL.LU R235, [R1] ;  /* 0x0000000001eb7983 */ /* 0x002ee80000300800 */
[----:B------:R-:W-:Y:S04]  /*8420*/  STL [R1+0x100], R140 ;  /* 0x0001008c01007387 */ /* 0x000fe80000100800 */
[----:B------:R-:W-:Y:S04]  /*8430*/  STL [R1+0xfc], R115 ;  /* 0x0000fc7301007387 */ /* 0x000fe80000100800 */
[----:B------:R-:W4:Y:S04]  /*8440*/  LDL.LU R237, [R1+0x4] ;  /* 0x0000040001ed7983 */ /* 0x000f280000300800 */
[----:B------:R-:W-:Y:S04]  /*8450*/  STL [R1+0xf8], R114 ;  /* 0x0000f87201007387 */ /* 0x000fe80000100800 */
[----:B------:R-:W-:Y:S04]  /*8460*/  STL [R1+0xf4], R113 ;  /* 0x0000f47101007387 */ /* 0x000fe80000100800 */
[----:B--2---:R-:W2:Y:S04]  /*8470*/  LDL.LU R221, [R1+0x8] ;  /* 0x0000080001dd7983 */ /* 0x004ea80000300800 */
[----:B------:R-:W-:Y:S04]  /*8480*/  STL [R1+0xf0], R112 ;  /* 0x0000f07001007387 */ /* 0x000fe80000100800 */
[----:B------:R-:W-:Y:S04]  /*8490*/  STL [R1+0xec], R99 ;  /* 0x0000ec6301007387 */ /* 0x000fe80000100800 */
[----:B------:R-:W2:Y:S04]  /*84a0*/  LDL.LU R223, [R1+0xc] ;  /* 0x00000c0001df7983 */ /* 0x000ea80000300800 */
[----:B------:R-:W-:Y:S04]  /*84b0*/  STL [R1+0xe8], R98 ;  /* 0x0000e86201007387 */ /* 0x000fe80000100800 */
[----:B------:R-:W-:Y:S04]  /*84c0*/  STL [R1+0xe4], R97 ;  /* 0x0000e46101007387 */ /* 0x000fe80000100800 */
[----:B------:R-:W-:Y:S04]  /*84d0*/  STL [R1+0xe0], R96 ;  /* 0x0000e06001007387 */ /* 0x000fe80000100800 */
[----:B------:R-:W2:Y:S04]  /*84e0*/  LDL.LU R225, [R1+0x10] ;  /* 0x0000100001e17983 */ /* 0x000ea80000300800 */
[----:B------:R1:W-:Y:S04]  /*84f0*/  STL [R1+0xdc], R86 ;  /* 0x0000dc5601007387 */ /* 0x0003e80000100800 */
[----:B------:R-:W-:Y:S01]  /*8500*/  STL [R1+0xd8], R87 ;  /* 0x0000d85701007387 */ /* 0x000fe20000100800 */
[----:B-1----:R-:W-:Y:S01]  /*8510*/  IMAD.SHL.U32 R86, R85, 0x4, RZ ;  /* 0x0000000455567824 */ /* 0x002fe200078e00ff */
[C---:B------:R-:W-:Y:S01]  /*8520*/  SHF.L.U64.HI R85, R59.reuse, 0x2, R241 ;  /* 0x000000023b557819 */ /* 0x040fe200000102f1 */
[----:B------:R-:W-:-:S03]  /*8530*/  IMAD.SHL.U32 R59, R59, 0x4, RZ ;  /* 0x000000043b3b7824 */ /* 0x000fc600078e00ff */
[----:B------:R-:W-:Y:S04]  /*8540*/  STL [R1+0xd4], R86 ;  /* 0x0000d45601007387 */ /* 0x000fe80000100800 */
[----:B------:R-:W2:Y:S04]  /*8550*/  LDL.LU R227, [R1+0x14] ;  /* 0x0000140001e37983 */ /* 0x000ea80000300800 */
[----:B------:R1:W-:Y:S04]  /*8560*/  STL [R1+0xd0], R85 ;  /* 0x0000d05501007387 */ /* 0x0003e80000100800 */
[----:B------:R1:W-:Y:S02]  /*8570*/  STL [R1+0xcc], R59 ;  /* 0x0000cc3b01007387 */ /* 0x0003e40000100800 */
[C---:B-1----:R-:W-:Y:S01]  /*8580*/  SHF.L.U64.HI R85, R58.reuse, 0x2, R243 ;  /* 0x000000023a557819 */ /* 0x042fe200000102f3 */
[----:B------:R-:W-:Y:S01]  /*8590*/  IMAD.SHL.U32 R58, R58, 0x4, RZ ;  /* 0x000000043a3a7824 */ /* 0x000fe200078e00ff */
[----:B------:R-:W-:-:S03]  /*85a0*/  SHF.L.U64.HI R59, R57, 0x2, R245 ;  /* 0x00000002393b7819 */ /* 0x000fc600000102f5 */
        /* <DEDUP_REMOVED lines=18> */
[----:B-1----:R-:W-:-:S05]  /*86d0*/  IMAD.SHL.U32 R55, R54, 0x4, RZ ;  /* 0x0000000436377824 */ /* 0x002fca00078e00ff */
[----:B------:R-:W-:Y:S01]  /*86e0*/  STL [R1+0xa4], R55 ;  /* 0x0000a43701007387 */ /* 0x000fe20000100800 */
[C---:B---3--:R-:W-:Y:S01]  /*86f0*/  SHF.L.U64.HI R54, R53.reuse, 0x2, R235 ;  /* 0x0000000235367819 */ /* 0x048fe200000102eb */
[----:B------:R-:W-:Y:S02]  /*8700*/  IMAD.SHL.U32 R53, R53, 0x4, RZ ;  /* 0x0000000435357824 */ /* 0x000fe400078e00ff */
[----:B------:R-:W3:Y:S04]  /*8710*/  LDL.LU R235, [R1+0x24] ;  /* 0x0000240001eb7983 */ /* 0x000ee80000300800 */
[----:B------:R4:W-:Y:S04]  /*8720*/  STL [R1+0xa0], R54 ;  /* 0x0000a03601007387 */ /* 0x0009e80000100800 */
[----:B------:R1:W-:Y:S01]  /*8730*/  STL [R1+0x9c], R53 ;  /* 0x00009c3501007387 */ /* 0x0003e20000100800 */
[----:B----4-:R-:W-:-:S03]  /*8740*/  SHF.L.U64.HI R54, R52, 0x2, R237 ;  /* 0x0000000234367819 */ /* 0x010fc600000102ed */
[----:B------:R-:W4:Y:S01]  /*8750*/  LDL.LU R237, [R1+0x28] ;  /* 0x0000280001ed7983 */ /* 0x000f220000300800 */
[----:B-1----:R-:W-:-:S03]  /*8760*/  IMAD.SHL.U32 R53, R52, 0x4, RZ ;  /* 0x0000000434357824 */ /* 0x002fc600078e00ff */
[----:B------:R-:W-:Y:S01]  /*8770*/  STL [R1+0x98], R54 ;  /* 0x0000983601007387 */ /* 0x000fe20000100800 */
[C---:B--2---:R-:W-:Y:S01]  /*8780*/  SHF.L.U64.HI R52, R31.reuse, 0x2, R221 ;  /* 0x000000021f347819 */ /* 0x044fe200000102dd */
[----:B------:R-:W-:Y:S02]  /*8790*/  IMAD.SHL.U32 R31, R31, 0x4, RZ ;  /* 0x000000041f1f7824 */ /* 0x000fe400078e00ff */
[----:B------:R-:W-:Y:S04]  /*87a0*/  STL [R1+0x94], R53 ;  /* 0x0000943501007387 */ /* 0x000fe80000100800 */
[----:B------:R-:W2:Y:S04]  /*87b0*/  LDL.LU R193, [R1+0x2c] ;  /* 0x00002c0001c17983 */ /* 0x000ea80000300800 */
[----:B------:R1:W-:Y:S04]  /*87c0*/  STL [R1+0x90], R52 ;  /* 0x0000903401007387 */ /* 0x0003e80000100800 */
[----:B------:R1:W-:Y:S04]  /*87d0*/  STL [R1+0x8c], R31 ;  /* 0x00008c1f01007387 */ /* 0x0003e80000100800 */
[----:B------:R-:W2:Y:S01]  /*87e0*/  LDL.LU R194, [R1+0x30] ;  /* 0x0000300001c27983 */ /* 0x000ea20000300800 */
[C---:B-1----:R-:W-:Y:S01]  /*87f0*/  SHF.L.U64.HI R52, R30.reuse, 0x2, R223 ;  /* 0x000000021e347819 */ /* 0x042fe200000102df */
[----:B------:R-:W-:-:S04]  /*8800*/  IMAD.SHL.U32 R31, R30, 0x4, RZ ;  /* 0x000000041e1f7824 */ /* 0x000fc800078e00ff */
[----:B------:R-:W-:Y:S01]  /*8810*/  STL [R1+0x88], R52 ;  /* 0x0000883401007387 */ /* 0x000fe20000100800 */
[----:B------:R-:W-:-:S03]  /*8820*/  SHF.L.U64.HI R30, R29, 0x2, R225 ;  /* 0x000000021d1e7819 */ /* 0x000fc600000102e1 */
[----:B------:R-:W2:Y:S01]  /*8830*/  LDL.LU R195, [R1+0x34] ;  /* 0x0000340001c37983 */ /* 0x000ea20000300800 */
[----:B------:R-:W-:-:S03]  /*8840*/  IMAD.SHL.U32 R29, R29, 0x4, RZ ;  /* 0x000000041d1d7824 */ /* 0x000fc600078e00ff */
[----:B------:R-:W-:Y:S04]  /*8850*/  STL [R1+0x84], R31 ;  /* 0x0000841f01007387 */ /* 0x000fe80000100800 */
[----:B------:R-:W2:Y:S04]  /*8860*/  LDL R196, [R1+0x1e4] ;  /* 0x0001e40001c47983 */ /* 0x000ea80000100800 */
[----:B------:R1:W-:Y:S04]  /*8870*/  STL [R1+0x80], R30 ;  /* 0x0000801e01007387 */ /* 0x0003e80000100800 */
[----:B------:R-:W2:Y:S04]  /*8880*/  LDL R207, [R1+0x1e8] ;  /* 0x0001e80001cf7983 */ /* 0x000ea80000100800 */
[----:B------:R1:W-:Y:S02]  /*8890*/  STL [R1+0x7c], R29 ;  /* 0x00007c1d01007387 */ /* 0x0003e40000100800 */
[----:B-1----:R-:W-:-:S02]  /*88a0*/  SHF.L.U64.HI R30, R28, 0x2, R227 ;  /* 0x000000021c1e7819 */ /* 0x002fc400000102e3 */
[----:B------:R-:W2:Y:S01]  /*88b0*/  LDL R219, [R1+0x1f0] ;  /* 0x0001f00001db7983 */ /* 0x000ea20000100800 */
[----:B------:R-:W-:-:S03]  /*88c0*/  IMAD.SHL.U32 R29, R28, 0x4, RZ ;  /* 0x000000041c1d7824 */ /* 0x000fc600078e00ff */
[----:B------:R-:W-:Y:S04]  /*88d0*/  STL [R1+0x78], R30 ;  /* 0x0000781e01007387 */ /* 0x000fe80000100800 */
[----:B------:R-:W2:Y:S04]  /*88e0*/  LDL R221, [R1+0x1f4] ;  /* 0x0001f40001dd7983 */ /* 0x000ea80000100800 */
[----:B------:R-:W-:Y:S04]  /*88f0*/  STL [R1+0x74], R29 ;  /* 0x0000741d01007387 */ /* 0x000fe80000100800 */
[----:B------:R-:W2:Y:S01]  /*8900*/  LDL.LU R223, [R1+0x1f8] ;  /* 0x0001f80001df7983 */ /* 0x000ea20000300800 */
[C---:B------:R-:W-:Y:S01]  /*8910*/  SHF.L.U64.HI R28, R27.reuse, 0x2, R229 ;  /* 0x000000021b1c7819 */ /* 0x040fe200000102e5 */
[----:B------:R-:W-:-:S04]  /*8920*/  IMAD.SHL.U32 R27, R27, 0x4, RZ ;  /* 0x000000041b1b7824 */ /* 0x000fc800078e00ff */
[----:B------:R1:W-:Y:S04]  /*8930*/  STL [R1+0x70], R28 ;  /* 0x0000701c01007387 */ /* 0x0003e80000100800 */
[----:B------:R-:W2:Y:S04]  /*8940*/  LDL.LU R225, [R1+0x1fc] ;  /* 0x0001fc0001e17983 */ /* 0x000ea80000300800 */
[----:B------:R1:W-:Y:S04]  /*8950*/  STL [R1+0x6c], R27 ;  /* 0x00006c1b01007387 */ /* 0x0003e80000100800 */
[----:B------:R-:W2:Y:S01]  /*8960*/  LDL.LU R227, [R1+0x200] ;  /* 0x0002000001e37983 */ /* 0x000ea20000300800 */
[C---:B-1----:R-:W-:Y:S01]  /*8970*/  SHF.L.U64.HI R28, R26.reuse, 0x2, R231 ;  /* 0x000000021a1c7819 */ /* 0x042fe200000102e7 */
[----:B------:R-:W-:-:S04]  /*8980*/  IMAD.SHL.U32 R27, R26, 0x4, RZ ;  /* 0x000000041a1b7824 */ /* 0x000fc800078e00ff */
[----:B------:R-:W-:Y:S04]  /*8990*/  STL [R1+0x68], R28 ;  /* 0x0000681c01007387 */ /* 0x000fe80000100800 */
[----:B------:R-:W2:Y:S04]  /*89a0*/  LDL.LU R229, [R1+0x204] ;  /* 0x0002040001e57983 */ /* 0x000ea80000300800 */
[----:B------:R-:W-:Y:S04]  /*89b0*/  STL [R1+0x64], R27 ;  /* 0x0000641b01007387 */ /* 0x000fe80000100800 */
[----:B------:R-:W2:Y:S01]  /*89c0*/  LDL.LU R231, [R1+0x208] ;  /* 0x0002080001e77983 */ /* 0x000ea20000300800 */
[C---:B------:R-:W-:Y:S01]  /*89d0*/  SHF.L.U64.HI R26, R25.reuse, 0x2, R233 ;  /* 0x00000002191a7819 */ /* 0x040fe200000102e9 */
[----:B------:R-:W-:-:S04]  /*89e0*/  IMAD.SHL.U32 R25, R25, 0x4, RZ ;  /* 0x0000000419197824 */ /* 0x000fc800078e00ff */
[----:B------:R-:W-:Y:S04]  /*89f0*/  STL [R1+0x60], R26 ;  /* 0x0000601a01007387 */ /* 0x000fe80000100800 */
[----:B------:R-:W2:Y:S04]  /*8a00*/  LDL.LU R233, [R1+0x20c] ;  /* 0x00020c0001e97983 */ /* 0x000ea80000300800 */
[----:B------:R1:W-:Y:S02]  /*8a10*/  STL [R1+0x5c], R25 ;  /* 0x00005c1901007387 */ /* 0x0003e40000100800 */
[C---:B-1----:R-:W-:Y:S01]  /*8a20*/  IMAD.SHL.U32 R25, R24.reuse, 0x4, RZ ;  /* 0x0000000418197824 */ /* 0x042fe200078e00ff */
[----:B---3--:R-:W-:-:S02]  /*8a30*/  SHF.L.U64.HI R26, R24, 0x2, R235 ;  /* 0x00000002181a7819 */ /* 0x008fc400000102eb */
[----:B------:R-:W3:Y:S04]  /*8a40*/  LDL.LU R235, [R1+0x210] ;  /* 0x0002100001eb7983 */ /* 0x000ee80000300800 */
[----:B------:R-:W-:Y:S04]  /*8a50*/  STL [R1+0x58], R26 ;  /* 0x0000581a01007387 */ /* 0x000fe80000100800 */
[----:B------:R-:W-:Y:S01]  /*8a60*/  STL [R1+0x54], R25 ;  /* 0x0000541901007387 */ /* 0x000fe20000100800 */
[----:B----4-:R-:W-:-:S03]  /*8a70*/  SHF.L.U64.HI R24, R23, 0x2, R237 ;  /* 0x0000000217187819 */ /* 0x010fc600000102ed */
[----:B------:R-:W4:Y:S01]  /*8a80*/  LDL.LU R237, [R1+0x214] ;  /* 0x0002140001ed7983 */ /* 0x000f220000300800 */
[----:B------:R-:W-:-:S03]  /*8a90*/  IMAD.SHL.U32 R23, R23, 0x4, RZ ;  /* 0x0000000417177824 */ /* 0x000fc600078e00ff */
[----:B------:R2:W-:Y:S04]  /*8aa0*/  STL [R1+0x50], R24 ;  /* 0x0000501801007387 */ /* 0x0005e80000100800 */
[----:B------:R1:W-:Y:S01]  /*8ab0*/  STL [R1+0x4c], R23 ;  /* 0x00004c1701007387 */ /* 0x0003e20000100800 */
[C---:B--2---:R-:W-:Y:S01]  /*8ac0*/  SHF.L.U64.HI R24, R22.reuse, 0x2, R193 ;  /* 0x0000000216187819 */ /* 0x044fe200000102c1 */
[----:B------:R-:W-:-:S04]  /*8ad0*/  IMAD.SHL.U32 R22, R22, 0x4, RZ ;  /* 0x0000000416167824 */ /* 0x000fc800078e00ff */
[----:B------:R-:W-:Y:S01]  /*8ae0*/  STL [R1+0x48], R24 ;  /* 0x0000481801007387 */ /* 0x000fe20000100800 */
[C---:B-1----:R-:W-:Y:S01]  /*8af0*/  SHF.L.U64.HI R23, R21.reuse, 0x2, R194 ;  /* 0x0000000215177819 */ /* 0x042fe200000102c2 */
[----:B------:R-:W-:Y:S02]  /*8b00*/  IMAD.SHL.U32 R21, R21, 0x4, RZ ;  /* 0x0000000415157824 */ /* 0x000fe400078e00ff */
[----:B------:R1:W-:Y:S04]  /*8b10*/  STL [R1+0x44], R22 ;  /* 0x0000441601007387 */ /* 0x0003e80000100800 */
[----:B------:R-:W-:Y:S04]  /*8b20*/  STL [R1+0x40], R23 ;  /* 0x0000401701007387 */ /* 0x000fe80000100800 */
[----:B------:R2:W-:Y:S01]  /*8b30*/  STL [R1+0x3c], R21 ;  /* 0x00003c1501007387 */ /* 0x0005e20000100800 */
[C---:B-1----:R-:W-:Y:S01]  /*8b40*/  SHF.L.U64.HI R22, R20.reuse, 0x2, R195 ;  /* 0x0000000214167819 */ /* 0x042fe200000102c3 */
[----:B------:R-:W-:-:S04]  /*8b50*/  IMAD.SHL.U32 R20, R20, 0x4, RZ ;  /* 0x0000000414147824 */ /* 0x000fc800078e00ff */
[----:B------:R-:W-:Y:S01]  /*8b60*/  STL [R1+0x38], R22 ;  /* 0x0000381601007387 */ /* 0x000fe20000100800 */
[C---:B--2---:R-:W-:Y:S01]  /*8b70*/  SHF.L.U64.HI R21, R11.reuse, 0x2, R196 ;  /* 0x000000020b157819 */ /* 0x044fe200000102c4 */
        /* <DEDUP_REMOVED lines=21> */
[----:B------:R-:W-:Y:S01]  /*8cd0*/  IMAD.SHL.U32 R5, R5, 0x4, RZ ;  /* 0x0000000405057824 */ /* 0x000fe200078e00ff */
[----:B------:R-:W-:-:S03]  /*8ce0*/  SHF.L.U64.HI R241, R240, 0x2, R215 ;  /* 0x00000002f0f17819 */ /* 0x000fc600000102d7 */
[----:B------:R-:W-:Y:S01]  /*8cf0*/  STL [R1+0x8], R8 ;  /* 0x0000080801007387 */ /* 0x000fe20000100800 */
[----:B--2---:R-:W-:-:S03]  /*8d00*/  SHF.L.U64.HI R4, R252, 0x2, R227 ;  /* 0x00000002fc047819 */ /* 0x004fc600000102e3 */
[----:B------:R-:W-:Y:S04]  /*8d10*/  STL [R1+0x4], R5 ;  /* 0x0000040501007387 */ /* 0x000fe80000100800 */
[----:B------:R1:W-:Y:S04]  /*8d20*/  STL [R1], R4 ;  /* 0x0000000401007387 */ /* 0x0003e80000100800 */
[----:B------:R-:W2:Y:S04]  /*8d30*/  LDL R207, [R1+0x1ec] ;  /* 0x0001ec0001cf7983 */ /* 0x000ea80000100800 */
[----:B------:R1:W5:Y:S01]  /*8d40*/  LDL.LU R215, [R1+0x240] ;  /* 0x0002400001d77983 */ /* 0x0003620000300800 */
[----:B------:R-:W-:-:S03]  /*8d50*/  SHF.L.U64.HI R251, R250, 0x2, R229 ;  /* 0x00000002fafb7819 */ /* 0x000fc600000102e5 */
[----:B------:R1:W5:Y:S01]  /*8d60*/  LDL.LU R214, [R1+0x23c] ;  /* 0x00023c0001d67983 */ /* 0x0003620000300800 */
[----:B------:R-:W-:Y:S02]  /*8d70*/  SHF.L.U64.HI R249, R248, 0x2, R231 ;  /* 0x00000002f8f97819 */ /* 0x000fe400000102e7 */
[----:B------:R-:W-:Y:S02]  /*8d80*/  SHF.L.U64.HI R231, R230, 0x2, R209 ;  /* 0x00000002e6e77819 */ /* 0x000fe400000102d1 */
[----:B------:R-:W-:Y:S02]  /*8d90*/  SHF.L.U64.HI R229, R228, 0x2, R205 ;  /* 0x00000002e4e57819 */ /* 0x000fe400000102cd */
[----:B------:R-:W-:Y:S02]  /*8da0*/  SHF.L.U64.HI R227, R226, 0x2, R202 ;  /* 0x00000002e2e37819 */ /* 0x000fe400000102ca */
[----:B------:R-:W-:Y:S02]  /*8db0*/  SHF.L.U64.HI R225, R224, 0x2, R201 ;  /* 0x00000002e0e17819 */ /* 0x000fe400000102c9 */
[----:B------:R-:W-:-:S02]  /*8dc0*/  SHF.L.U64.HI R247, R246, 0x2, R233 ;  /* 0x00000002f6f77819 */ /* 0x000fc400000102e9 */
[----:B------:R-:W-:Y:S02]  /*8dd0*/  SHF.L.U64.HI R233, R232, 0x2, R210 ;  /* 0x00000002e8e97819 */ /* 0x000fe400000102d2 */
[----:B------:R-:W-:Y:S02]  /*8de0*/  SHF.L.U64.HI R223, R222, 0x2, R200 ;  /* 0x00000002dedf7819 */ /* 0x000fe400000102c8 */
[----:B------:R-:W-:Y:S02]  /*8df0*/  SHF.L.U64.HI R221, R220, 0x2, R199 ;  /* 0x00000002dcdd7819 */ /* 0x000fe400000102c7 */
[----:B---3--:R-:W-:Y:S02]  /*8e00*/  SHF.L.U64.HI R245, R244, 0x2, R235 ;  /* 0x00000002f4f57819 */ /* 0x008fe400000102eb */
[----:B------:R-:W-:Y:S02]  /*8e10*/  SHF.L.U64.HI R235, R234, 0x2, R211 ;  /* 0x00000002eaeb7819 */ /* 0x000fe400000102d3 */
[----:B----4-:R-:W-:-:S02]  /*8e20*/  SHF.L.U64.HI R243, R242, 0x2, R237 ;  /* 0x00000002f2f37819 */ /* 0x010fc400000102ed */
[----:B------:R-:W-:Y:S02]  /*8e30*/  SHF.L.U64.HI R237, R236, 0x2, R213 ;  /* 0x00000002eced7819 */ /* 0x000fe400000102d5 */
[----:B------:R3:W5:Y:S04]  /*8e40*/  LDL.LU R213, [R1+0x238] ;  /* 0x0002380001d57983 */ /* 0x0007680000300800 */
[----:B------:R3:W5:Y:S04]  /*8e50*/  LDL.LU R211, [R1+0x234] ;  /* 0x0002340001d37983 */ /* 0x0007680000300800 */
[----:B------:R3:W5:Y:S04]  /*8e60*/  LDL.LU R210, [R1+0x230] ;  /* 0x0002300001d27983 */ /* 0x0007680000300800 */
[----:B------:R3:W5:Y:S04]  /*8e70*/  LDL.LU R209, [R1+0x22c] ;  /* 0x00022c0001d17983 */ /* 0x0007680000300800 */
[----:B------:R3:W5:Y:S04]  /*8e80*/  LDL.LU R205, [R1+0x228] ;  /* 0x0002280001cd7983 */ /* 0x0007680000300800 */
[----:B------:R3:W5:Y:S04]  /*8e90*/  LDL.LU R202, [R1+0x224] ;  /* 0x0002240001ca7983 */ /* 0x0007680000300800 */
[----:B------:R3:W5:Y:S04]  /*8ea0*/  LDL.LU R201, [R1+0x220] ;  /* 0x0002200001c97983 */ /* 0x0007680000300800 */
[----:B------:R3:W5:Y:S04]  /*8eb0*/  LDL.LU R200, [R1+0x21c] ;  /* 0x00021c0001c87983 */ /* 0x0007680000300800 */
[----:B------:R3:W5:Y:S01]  /*8ec0*/  LDL.LU R199, [R1+0x218] ;  /* 0x0002180001c77983 */ /* 0x0007620000300800 */
[----:B------:R-:W-:-:S04]  /*8ed0*/  IMAD.MOV.U32 R219, RZ, RZ, c[0x0][0x18c] ;  /* 0x00006300ffdb7624 */ /* 0x000fc800078e00ff */
[----:B------:R-:W-:-:S05]  /*8ee0*/  IMAD.SHL.U32 R219, R219, 0x20, RZ ;  /* 0x00000020dbdb7824 */ /* 0x000fca00078e00ff */
[----:B------:R-:W-:Y:S02]  /*8ef0*/  SHF.R.S32.HI R194, RZ, 0x1f, R219 ;  /* 0x0000001fffc27819 */ /* 0x000fe400000114db */
[----:B------:R-:W-:Y:S02]  /*8f00*/  SHF.L.U64.HI R219, R218, 0x2, R204 ;  /* 0x00000002dadb7819 */ /* 0x000fe400000102cc */
[----:B------:R-:W4:Y:S01]  /*8f10*/  S2R R204, SR_TID.X ;  /* 0x0000000000cc7919 */ /* 0x000f220000002100 */
[----:B------:R-:W-:Y:S01]  /*8f20*/  IMAD.MOV.U32 R195, RZ, RZ, c[0x0][0x18c] ;  /* 0x00006300ffc37624 */ /* 0x000fe200078e00ff */
[----:B------:R-:W-:-:S03]  /*8f30*/  SHF.R.S32.HI R196, RZ, 0x1f, R212 ;  /* 0x0000001fffc47819 */ /* 0x000fc600000114d4 */
[----:B------:R-:W-:Y:S01]  /*8f40*/  IMAD.SHL.U32 R195, R195, 0x20, RZ ;  /* 0x00000020c3c37824 */ /* 0x000fe200078e00ff */
[----:B-1----:R-:W-:Y:S01]  /*8f50*/  SHF.L.U64.HI R4, R212, 0x2, R196 ;  /* 0x00000002d4047819 */ /* 0x002fe200000102c4 */
[----:B------:R-:W-:Y:S01]  /*8f60*/  IMAD.SHL.U32 R252, R252, 0x4, RZ ;  /* 0x00000004fcfc7824 */ /* 0x000fe200078e00ff */
[----:B------:R-:W-:Y:S01]  /*8f70*/  CS2R R84, SRZ ;  /* 0x0000000000547805 */ /* 0x000fe2000001ff00 */
[----:B------:R-:W-:Y:S01]  /*8f80*/  IMAD.SHL.U32 R250, R250, 0x4, RZ ;  /* 0x00000004fafa7824 */ /* 0x000fe200078e00ff */
[----:B------:R-:W-:Y:S01]  /*8f90*/  SHF.L.U64.HI R5, R195, 0x2, R194 ;  /* 0x00000002c3057819 */ /* 0x000fe200000102c2 */
[----:B------:R-:W-:Y:S01]  /*8fa0*/  IMAD.SHL.U32 R248, R248, 0x4, RZ ;  /* 0x00000004f8f87824 */ /* 0x000fe200078e00ff */
[----:B------:R-:W-:Y:S01]  /*8fb0*/  CS2R R86, SRZ ;  /* 0x0000000000567805 */ /* 0x000fe2000001ff00 */
[----:B------:R-:W-:Y:S01]  /*8fc0*/  IMAD.SHL.U32 R246, R246, 0x4, RZ ;  /* 0x00000004f6f67824 */ /* 0x000fe200078e00ff */
[----:B------:R-:W-:Y:S01]  /*8fd0*/  CS2R R96, SRZ ;  /* 0x0000000000607805 */ /* 0x000fe2000001ff00 */
[----:B------:R-:W-:Y:S01]  /*8fe0*/  IMAD.SHL.U32 R244, R244, 0x4, RZ ;  /* 0x00000004f4f47824 */ /* 0x000fe200078e00ff */
[----:B------:R-:W-:Y:S01]  /*8ff0*/  CS2R R98, SRZ ;  /* 0x0000000000627805 */ /* 0x000fe2000001ff00 */
[----:B------:R-:W-:Y:S01]  /*9000*/  IMAD.SHL.U32 R242, R242, 0x4, RZ ;  /* 0x00000004f2f27824 */ /* 0x000fe200078e00ff */
[----:B------:R-:W-:Y:S01]  /*9010*/  CS2R R112, SRZ ;  /* 0x0000000000707805 */ /* 0x000fe2000001ff00 */
[----:B------:R-:W-:Y:S01]  /*9020*/  IMAD.SHL.U32 R240, R240, 0x4, RZ ;  /* 0x00000004f0f07824 */ /* 0x000fe200078e00ff */
[----:B----4-:R-:W-:Y:S01]  /*9030*/  LOP3.LUT R204, R204, 0x7f, RZ, 0xc0, !PT ;  /* 0x0000007fcccc7812 */ /* 0x010fe200078ec0ff */
        /* <DEDUP_REMOVED lines=11> */
[----:B------:R-:W-:Y:S01]  /*90f0*/  LOP3.LUT R5, R206, 0x20, RZ, 0x3c, !PT ;  /* 0x00000020ce057812 */ /* 0x000fe200078e3cff */
[----:B------:R-:W-:Y:S01]  /*9100*/  IMAD.SHL.U32 R226, R226, 0x4, RZ ;  /* 0x00000004e2e27824 */ /* 0x000fe200078e00ff */
[----:B------:R-:W-:Y:S01]  /*9110*/  LOP3.LUT R4, R208, 0x40, RZ, 0x3c, !PT ;  /* 0x00000040d0047812 */ /* 0x000fe200078e3cff */
[----:B------:R-:W-:-:S02]  /*9120*/  IMAD.SHL.U32 R224, R224, 0x4, RZ ;  /* 0x00000004e0e07824 */ /* 0x000fc400078e00ff */
[----:B------:R-:W-:Y:S02]  /*9130*/  IMAD.SHL.U32 R222, R222, 0x4, RZ ;  /* 0x00000004dede7824 */ /* 0x000fe400078e00ff */
[----:B------:R-:W-:Y:S02]  /*9140*/  IMAD.SHL.U32 R220, R220, 0x4, RZ ;  /* 0x00000004dcdc7824 */ /* 0x000fe400078e00ff */
[----:B------:R-:W-:Y:S02]  /*9150*/  IMAD.SHL.U32 R204, R204, 0x4, RZ ;  /* 0x00000004cccc7824 */ /* 0x000fe400078e00ff */
[----:B------:R-:W-:Y:S01]  /*9160*/  IMAD.SHL.U32 R218, R218, 0x4, RZ ;  /* 0x00000004dada7824 */ /* 0x000fe200078e00ff */
[----:B--2---:R-:W-:-:S04]  /*9170*/  SHF.R.S32.HI R207, RZ, 0x5, R207 ;  /* 0x00000005ffcf7819 */ /* 0x004fc800000114cf */
[----:B---3--:R-:W-:Y:S02]  /*9180*/  IADD3 R8, R207, -0x5, RZ ;  /* 0xfffffffbcf087810 */ /* 0x008fe40007ffe0ff */
.L_x_1:
[----:B------:R-:W-:-:S04]  /*9190*/  DEPBAR.LE SB0, 0x8 ;  /* 0x000082000000791a */ /* 0x000fc80000000000 */
[----:B------:R-:W-:Y:S02]  /*91a0*/  IADD3 R198, R198, 0x1, RZ ;  /* 0x00000001c6c67810 */ /* 0x000fe40007ffe0ff */
[----:B------:R-:W-:Y:S01]  /*91b0*/  LOP3.LUT R5, R206, 0x20, RZ, 0x3c, !PT ;  /* 0x00000020ce057812 */ /* 0x000fe200078e3cff */
[----:B------:R-:W-:Y:S01]  /*91c0*/  BAR.SYNC.DEFER_BLOCKING 0x0 ;  /* 0x0000000000007b1d */ /* 0x000fe20000010000 */
[----:B------:R-:W-:Y:S02]  /*91d0*/  ISETP.GT.AND P4, PT, R198, 0x4, PT ;  /* 0x00000004c600780c */ /* 0x000fe40003f84270 */
[----:B------:R-:W-:Y:S02]  /*91e0*/  LOP3.LUT R188, R208, 0x40, RZ, 0x3c, !PT ;  /* 0x00000040d0bc7812 */ /* 0x000fe400078e3cff */
[----:B------:R-:W-:Y:S02]  /*91f0*/  SEL R198, R198, RZ, !P4 ;  /* 0x000000ffc6c67207 */ /* 0x000fe40006000000 */
[----:B------:R-:W-:-:S02]  /*9200*/  ISETP.GT.AND P5, PT, R3, RZ, PT ;  /* 0x000000ff0300720c */ /* 0x000fc40003fa4270 */
[----:B------:R-:W-:Y:S01]  /*9210*/  IADD3 R197, R197, 0x1, RZ ;  /* 0x00000001c5c57810 */ /* 0x000fe20007ffe0ff */
[C---:B------:R-:W-:Y:S02]  /*9220*/  IMAD R4, R198.reuse, 0x8000, R206 ;  /* 0x00008000c6047824 */ /* 0x040fe400078e02ce */
[C---:B------:R-:W-:Y:S02]  /*9230*/  IMAD R5, R198.reuse, 0x8000, R5 ;  /* 0x00008000c6057824 */ /* 0x040fe400078e0205 */
[C---:B------:R-:W-:Y:S02]  /*9240*/  IMAD R184, R198.reuse, 0x2000, R208 ;  /* 0x00002000c6b87824 */ /* 0x040fe400078e02d0 */
[----:B------:R-:W-:Y:S01]  /*9250*/  IMAD R196, R198, 0x2000, R188 ;  /* 0x00002000c6c47824 */ /* 0x000fe200078e02bc */
[----:B------:R-:W-:Y:S04]  /*9260*/  LDS R144, [R4+0x300] ;  /* 0x0003000004907984 */ /* 0x000fe80000000800 */
[----:B------:R-:W-:Y:S04]  /*9270*/  LDS R146, [R4+0x1300] ;  /* 0x0013000004927984 */ /* 0x000fe80000000800 */
[----:B------:R-:W-:Y:S04]  /*9280*/  LDS R145, [R5+0x300] ;  /* 0x0003000005917984 */ /* 0x000fe80000000800 */
[----:B------:R-:W-:Y:S04]  /*9290*/  LDS R147, [R5+0x1300] ;  /* 0x0013000005937984 */ /* 0x000fe80000000800 */
[----:B------:R-:W1:Y:S04]  /*92a0*/  LDSM.16.M88.4 R20, [R184+0x28800] ;  /* 0x02880000b814783b */ /* 0x000e680000000200 */
[----:B------:R-:W-:Y:S04]  /*92b0*/  LDS R156, [R4] ;  /* 0x00000000049c7984 */ /* 0x000fe80000000800 */
[----:B------:R-:W-:Y:S04]  /*92c0*/  LDS R158, [R4+0x1000] ;  /* 0x00100000049e7984 */ /* 0x000fe80000000800 */
[----:B------:R-:W-:Y:S04]  /*92d0*/  LDS R157, [R5] ;  /* 0x00000000059d7984 */ /* 0x000fe80000000800 */
[----:B------:R-:W2:Y:S04]  /*92e0*/  LDS R159, [R5+0x1000] ;  /* 0x00100000059f7984 */ /* 0x000ea80000000800 */
[----:B------:R-:W-:Y:S04]  /*92f0*/  LDS R160, [R4+0x100] ;  /* 0x0001000004a07984 */ /* 0x000fe80000000800 */
[----:B------:R-:W-:Y:S04]  /*9300*/  LDS R162, [R4+0x1100] ;  /* 0x0011000004a27984 */ /* 0x000fe80000000800 */
[----:B------:R-:W-:Y:S04]  /*9310*/  LDS R161, [R5+0x100] ;  /* 0x0001000005a17984 */ /* 0x000fe80000000800 */
[----:B------:R-:W3:Y:S04]  /*9320*/  LDS R163, [R5+0x1100] ;  /* 0x0011000005a37984 */ /* 0x000ee80000000800 */
[----:B------:R-:W4:Y:S01]  /*9330*/  LDSM.16.M88.4 R24, [R184+0x28400] ;  /* 0x02840000b818783b */ /* 0x000f220000000200 */
[-C--:B-1----:R-:W-:Y:S03]  /*9340*/  HMMA.1688.F32.TF32 R56, R144, R20.reuse, R12 ;  /* 0x000000149038723c */ /* 0x082fe6000008100c */
[----:B------:R-:W1:Y:S04]  /*9350*/  LDSM.16.M88.4 R12, [R184+0x29000] ;  /* 0x02900000b80c783b */ /* 0x000e680000000200 */
[----:B------:R-:W1:Y:S04]  /*9360*/  LDSM.16.M88.4 R8, [R184+0x29400] ;  /* 0x02940000b808783b */ /* 0x000e680000000200 */
[----:B------:R-:W1:Y:S04]  /*9370*/  LDSM.16.M88.4 R28, [R184+0x28000] ;  /* 0x02800000b81c783b */ /* 0x000e680000000200 */
[----:B------:R-:W-:Y:S01]  /*9380*/  LDS R152, [R4+0x200] ;  /* 0x0002000004987984 */ /* 0x000fe20000000800 */
[-C--:B--2---:R-:W-:Y:S03]  /*9390*/  HMMA.1688.F32.TF32 R60, R156, R20.reuse, R60 ;  /* 0x000000149c3c723c */ /* 0x084fe6000008103c */
[----:B------:R-:W-:Y:S04]  /*93a0*/  LDS R154, [R4+0x1200] ;  /* 0x00120000049a7984 */ /* 0x000fe80000000800 */
[----:B------:R-:W-:Y:S04]  /*93b0*/  LDS R153, [R5+0x200] ;  /* 0x0002000005997984 */ /* 0x000fe80000000800 */
[----:B------:R-:W-:Y:S01]  /*93c0*/  LDS R155, [R5+0x1200] ;  /* 0x00120000059b7984 */ /* 0x000fe20000000800 */
[----:B---3--:R-:W-:Y:S08]  /*93d0*/  HMMA.1688.F32.TF32 R32, R160, R20, R32 ;  /* 0x00000014a020723c */ /* 0x008ff00000081020 */
[----:B----4-:R-:W-:Y:S01]  /*93e0*/  HMMA.1688.F32.TF32 R52, R144, R24, R16 ;  /* 0x000000189034723c */ /* 0x010fe20000081010 */
[----:B------:R-:W2:Y:S07]  /*93f0*/  LDSM.16.M88.4 R16, [R184+0x28c00] ;  /* 0x028c0000b810783b */ /* 0x000eae0000000200 */
[-C--:B-1----:R-:W-:Y:S08]  /*9400*/  HMMA.1688.F32.TF32 R168, R156, R12.reuse, R88 ;  /* 0x0000000c9ca8723c */ /* 0x082ff00000081058 */
[----:B------:R-:W-:Y:S01]  /*9410*/  HMMA.1688.F32.TF32 R88, R160, R12, R108 ;  /* 0x0000000ca058723c */ /* 0x000fe2000008106c */
[----:B------:R-:W1:Y:S07]  /*9420*/  LDSM.16.M88.4 R108, [R184+0x29800] ;  /* 0x02980000b86c783b */ /* 0x000e6e0000000200 */
[C---:B------:R-:W-:Y:S01]  /*9430*/  HMMA.1688.F32.TF32 R176, R156.reuse, R8, R104 ;  /* 0x000000089cb0723c */ /* 0x040fe20000081068 */
[----:B------:R-:W3:Y:S07]  /*9440*/  LDSM.16.M88.4 R104, [R184+0x29c00] ;  /* 0x029c0000b868783b */ /* 0x000eee0000000200 */
[C---:B------:R-:W-:Y:S08]  /*9450*/  HMMA.1688.F32.TF32 R116, R156.reuse, R28, R116 ;  /* 0x0000001c9c74723c */ /* 0x040ff00000081074 */
[C---:B------:R-:W-:Y:S08]  /*9460*/  HMMA.1688.F32.TF32 R68, R156.reuse, R24, R68 ;  /* 0x000000189c44723c */ /* 0x040ff00000081044 */
[----:B--2---:R-:W-:Y:S08]  /*9470*/  HMMA.1688.F32.TF32 R72, R156, R16, R72 ;  /* 0x000000109c48723c */ /* 0x004ff00000081048 */
[----:B------:R-:W-:Y:S08]  /*9480*/  HMMA.1688.F32.TF32 R36, R160, R28, R36 ;  /* 0x0000001ca024723c */ /* 0x000ff00000081024 */
[C---:B-1----:R-:W-:Y:S08]  /*9490*/  HMMA.1688.F32.TF32 R172, R156.reuse, R108, R172 ;  /* 0x0000006c9cac723c */ /* 0x042ff000000810ac */
[----:B---3--:R-:W-:Y:S01]  /*94a0*/  HMMA.1688.F32.TF32 R184, R156, R104, R124 ;  /* 0x000000689cb8723c */ /* 0x008fe2000008107c */
[----:B------:R-:W-:Y:S04]  /*94b0*/  LDS R124, [R4+0x2300] ;  /* 0x00230000047c7984 */ /* 0x000fe80000000800 */
[----:B------:R-:W-:Y:S03]  /*94c0*/  LDS R126, [R4+0x3300] ;  /* 0x00330000047e7984 */ /* 0x000fe60000000800 */
[C---:B------:R-:W-:Y:S01]  /*94d0*/  HMMA.1688.F32.TF32 R64, R160.reuse, R24, R64 ;  /* 0x00000018a040723c */ /* 0x040fe20000081040 */
[----:B------:R-:W-:Y:S04]  /*94e0*/  LDS R125, [R5+0x2300] ;  /* 0x00230000057d7984 */ /* 0x000fe80000000800 */
[----:B------:R-:W-:Y:S03]  /*94f0*/  LDS R127, [R5+0x3300] ;  /* 0x00330000057f7984 */ /* 0x000fe60000000800 */
[C---:B------:R-:W-:Y:S08]  /*9500*/  HMMA.1688.F32.TF32 R76, R160.reuse, R16, R76 ;  /* 0x00000010a04c723c */ /* 0x040ff0000008104c */
[C---:B------:R-:W-:Y:S08]  /*9510*/  HMMA.1688.F32.TF32 R164, R160.reuse, R8, R164 ;  /* 0x00000008a0a4723c */ /* 0x040ff000000810a4 */
[C---:B------:R-:W-:Y:S08]  /*9520*/  HMMA.1688.F32.TF32 R156, R160.reuse, R108, R128 ;  /* 0x0000006ca09c723c */ /* 0x040ff00000081080 */
[----:B------:R-:W-:Y:S01]  /*9530*/  HMMA.1688.F32.TF32 R160, R160, R104, R132 ;  /* 0x00000068a0a0723c */ /* 0x000fe20000081084 */
[----:B------:R-:W-:Y:S04]  /*9540*/  LDS R132, [R4+0x2000] ;  /* 0x0020000004847984 */ /* 0x000fe80000000800 */
[----:B------:R-:W-:Y:S03]  /*9550*/  LDS R134, [R4+0x3000] ;  /* 0x0030000004867984 */ /* 0x000fe60000000800 */
[-C--:B------:R-:W-:Y:S01]  /*9560*/  HMMA.1688.F32.TF32 R48, R152, R28.reuse, R48 ;  /* 0x0000001c9830723c */ /* 0x080fe20000081030 */
[----:B------:R-:W-:Y:S04]  /*9570*/  LDS R133, [R5+0x2000] ;  /* 0x0020000005857984 */ /* 0x000fe80000000800 */
[----:B------:R-:W1:Y:S03]  /*9580*/  LDS R135, [R5+0x3000] ;  /* 0x0030000005877984 */ /* 0x000e660000000800 */
[----:B------:R-:W-:Y:S08]  /*9590*/  HMMA.1688.F32.TF32 R180, R144, R28, R180 ;  /* 0x0000001c90b4723c */ /* 0x000ff000000810b4 */
[C---:B------:R-:W-:Y:S08]  /*95a0*/  HMMA.1688.F32.TF32 R40, R152.reuse, R24, R40 ;  /* 0x000000189828723c */ /* 0x040ff00000081028 */
[C---:B------:R-:W-:Y:S08]  /*95b0*/  HMMA.1688.F32.TF32 R44, R152.reuse, R20, R44 ;  /* 0x00000014982c723c */ /* 0x040ff0000008102c */
[-C--:B------:R-:W-:Y:S08]  /*95c0*/  HMMA.1688.F32.TF32 R80, R152, R16.reuse, R80 ;  /* 0x000000109850723c */ /* 0x080ff00000081050 */
[----:B------:R-:W-:Y:S08]  /*95d0*/  HMMA.1688.F32.TF32 R84, R144, R16, R84 ;  /* 0x000000109054723c */ /* 0x000ff00000081054 */
[-C--:B------:R-:W-:Y:S08]  /*95e0*/  HMMA.1688.F32.TF32 R92, R152, R12.reuse, R92 ;  /* 0x0000000c985c723c */ /* 0x080ff0000008105c */
[----:B------:R-:W-:Y:S08]  /*95f0*/  HMMA.1688.F32.TF32 R96, R144, R12, R96 ;  /* 0x0000000c9060723c */ /* 0x000ff00000081060 */
[-C--:B------:R-:W-:Y:S08]  /*9600*/  HMMA.1688.F32.TF32 R100, R152, R8.reuse, R100 ;  /* 0x000000089864723c */ /* 0x080ff00000081064 */
[----:B------:R-:W-:Y:S08]  /*9610*/  HMMA.1688.F32.TF32 R112, R144, R8, R112 ;  /* 0x000000089070723c */ /* 0x000ff00000081070 */
[C---:B------:R-:W-:Y:S08]  /*9620*/  HMMA.1688.F32.TF32 R136, R152.reuse, R108, R136 ;  /* 0x0000006c9888723c */ /* 0x040ff00000081088 */
[----:B------:R-:W-:Y:S01]  /*9630*/  HMMA.1688.F32.TF32 R120, R152, R104, R120 ;  /* 0x000000689878723c */ /* 0x000fe20000081078 */
[----:B------:R-:W-:Y:S04]  /*9640*/  LDS R152, [R4+0x2200] ;  /* 0x0022000004987984 */ /* 0x000fe80000000800 */
[----:B------:R-:W-:Y:S03]  /*9650*/  LDS R154, [R4+0x3200] ;  /* 0x00320000049a7984 */ /* 0x000fe60000000800 */
[C---:B------:R-:W-:Y:S01]  /*9660*/  HMMA.1688.F32.TF32 R148, R144.reuse, R108, R148 ;  /* 0x0000006c9094723c */ /* 0x040fe20000081094 */
[----:B------:R-:W-:Y:S04]  /*9670*/  LDS R153, [R5+0x2200] ;  /* 0x0022000005997984 */ /* 0x000fe80000000800 */
[----:B------:R-:W-:Y:S03]  /*9680*/  LDS R155, [R5+0x3200] ;  /* 0x00320000059b7984 */ /* 0x000fe60000000800 */
[----:B------:R-:W-:Y:S01]  /*9690*/  HMMA.1688.F32.TF32 R140, R144, R104, R140 ;  /* 0x00000068908c723c */ /* 0x000fe2000008108c */
[----:B------:R-:W-:Y:S04]  /*96a0*/  LDS R144, [R4+0x2100] ;  /* 0x0021000004907984 */ /* 0x000fe80000000800 */
[----:B------:R-:W-:Y:S03]  /*96b0*/  LDS R146, [R4+0x3100] ;  /* 0x0031000004927984 */ /* 0x000fe60000000800 */
[C---:B-1----:R-:W-:Y:S01]  /*96c0*/  HMMA.1688.F32.TF32 R128, R132.reuse, R18, R72 ;  /* 0x000000128480723c */ /* 0x042fe20000081048 */
[----:B------:R-:W-:Y:S04]  /*96d0*/  LDS R145, [R5+0x2100] ;  /* 0x0021000005917984 */ /* 0x000fe80000000800 */
[----:B------:R-:W1:Y:S03]  /*96e0*/  LDS R147, [R5+0x3100] ;  /* 0x0031000005937984 */ /* 0x000e660000000800 */
[C---:B------:R-:W-:Y:S01]  /*96f0*/  HMMA.1688.F32.TF32 R116, R132.reuse, R30, R116 ;  /* 0x0000001e8474723c */ /* 0x040fe20000081074 */
[----:B------:R-:W-:Y:S04]  /*9700*/  LDS R108, [R4+0x4300] ;  /* 0x00430000046c7984 */ /* 0x000fe80000000800 */
[----:B------:R-:W-:Y:S03]  /*9710*/  LDS R109, [R5+0x4300] ;  /* 0x00430000056d7984 */ /* 0x000fe60000000800 */
[C---:B------:R-:W-:Y:S08]  /*9720*/  HMMA.1688.F32.TF32 R68, R132.reuse, R26, R68 ;  /* 0x0000001a8444723c */ /* 0x040ff00000081044 */
[C---:B------:R-:W-:Y:S08]  /*9730*/  HMMA.1688.F32.TF32 R60, R132.reuse, R22, R60 ;  /* 0x00000016843c723c */ /* 0x040ff0000008103c */
[C---:B------:R-:W-:Y:S08]  /*9740*/  HMMA.1688.F32.TF32 R72, R132.reuse, R14, R168 ;  /* 0x0000000e8448723c */ /* 0x040ff000000810a8 */
[C---:B------:R-:W-:Y:S08]  /*9750*/  HMMA.1688.F32.TF32 R176, R132.reuse, R10, R176 ;  /* 0x0000000a84b0723c */ /* 0x040ff000000810b0 */
[C---:B------:R-:W-:Y:S08]  /*9760*/  HMMA.1688.F32.TF32 R192, R132.reuse, R110, R172 ;  /* 0x0000006e84c0723c */ /* 0x040ff000000810ac */
[----:B------:R-:W-:Y:S08]  /*9770*/  HMMA.1688.F32.TF32 R184, R132, R106, R184 ;  /* 0x0000006a84b8723c */ /* 0x000ff000000810b8 */
[C---:B-1----:R-:W-:Y:S08]  /*9780*/  HMMA.1688.F32.TF32 R36, R144.reuse, R30, R36 ;  /* 0x0000001e9024723c */ /* 0x042ff00000081024 */
[C---:B------:R-:W-:Y:S08]  /*9790*/  HMMA.1688.F32.TF32 R64, R144.reuse, R26, R64 ;  /* 0x0000001a9040723c */ /* 0x040ff00000081040 */
[C---:B------:R-:W-:Y:S08]  /*97a0*/  HMMA.1688.F32.TF32 R32, R144.reuse, R22, R32 ;  /* 0x000000169020723c */ /* 0x040ff00000081020 */
        /* <DEDUP_REMOVED lines=8> */
[----:B------:R-:W-:Y:S03]  /*9830*/  LDS R159, [R5+0x5100] ;  /* 0x00510000059f7984 */ /* 0x000fe60000000800 */
[----:B------:R-:W-:Y:S08]  /*9840*/  HMMA.1688.F32.TF32 R180, R124, R30, R180 ;  /* 0x0000001e7cb4723c */ /* 0x000ff000000810b4 */
[----:B------:R-:W-:Y:S01]  /*9850*/  HMMA.1688.F32.TF32 R144, R144, R106, R160 ;  /* 0x0000006a9090723c */ /* 0x000fe200000810a0 */
[----:B------:R-:W-:Y:S04]  /*9860*/  LDS R160, [R4+0x4000] ;  /* 0x0040000004a07984 */ /* 0x000fe80000000800 */
[----:B------:R-:W-:Y:S03]  /*9870*/  LDS R162, [R4+0x5000] ;  /* 0x0050000004a27984 */ /* 0x000fe60000000800 */
[C---:B------:R-:W-:Y:S01]  /*9880*/  HMMA.1688.F32.TF32 R80, R152.reuse, R18, R80 ;  /* 0x000000129850723c */ /* 0x040fe20000081050 */
[----:B------:R-:W-:Y:S04]  /*9890*/  LDS R161, [R5+0x4000] ;  /* 0x0040000005a17984 */ /* 0x000fe80000000800 */
[----:B------:R-:W-:Y:S03]  /*98a0*/  LDS R163, [R5+0x5000] ;  /* 0x0050000005a37984 */ /* 0x000fe60000000800 */
[----:B------:R-:W-:Y:S08]  /*98b0*/  HMMA.1688.F32.TF32 R136, R152, R110, R136 ;  /* 0x0000006e9888723c */ /* 0x000ff00000081088 */
[C---:B------:R-:W-:Y:S08]  /*98c0*/  HMMA.1688.F32.TF32 R172, R124.reuse, R26, R52 ;  /* 0x0000001a7cac723c */ /* 0x040ff00000081034 */
[C---:B------:R-:W-:Y:S01]  /*98d0*/  HMMA.1688.F32.TF32 R28, R124.reuse, R18, R84 ;  /* 0x000000127c1c723c */ /* 0x040fe20000081054 */
[----:B------:R-:W-:Y:S04]  /*98e0*/  LDSM.16.M88.4 R16, [R196+0x28400] ;  /* 0x02840000c410783b */ /* 0x000fe80000000200 */
[----:B------:R-:W-:Y:S03]  /*98f0*/  LDSM.16.M88.4 R84, [R196+0x28c00] ;  /* 0x028c0000c454783b */ /* 0x000fe60000000200 */
[----:B------:R-:W-:Y:S01]  /*9900*/  HMMA.1688.F32.TF32 R168, R124, R110, R148 ;  /* 0x0000006e7ca8723c */ /* 0x000fe20000081094 */
[----:B------:R-:W-:Y:S04]  /*9910*/  LDS R110, [R4+0x5300] ;  /* 0x00530000046e7984 */ /* 0x000fe80000000800 */
[----:B------:R-:W1:Y:S03]  /*9920*/  LDS R111, [R5+0x5300] ;  /* 0x00530000056f7984 */ /* 0x000e660000000800 */
[C---:B------:R-:W-:Y:S01]  /*9930*/  HMMA.1688.F32.TF32 R40, R152.reuse, R26, R40 ;  /* 0x0000001a9828723c */ /* 0x040fe20000081028 */
[----:B------:R-:W-:Y:S07]  /*9940*/  LDSM.16.M88.4 R148, [R196+0x29800] ;  /* 0x02980000c494783b */ /* 0x000fee0000000200 */
[C---:B------:R-:W-:Y:S08]  /*9950*/  HMMA.1688.F32.TF32 R44, R152.reuse, R22, R44 ;  /* 0x00000016982c723c */ /* 0x040ff0000008102c */
[C---:B------:R-:W-:Y:S08]  /*9960*/  HMMA.1688.F32.TF32 R92, R152.reuse, R14, R92 ;  /* 0x0000000e985c723c */ /* 0x040ff0000008105c */
[C---:B------:R-:W-:Y:S08]  /*9970*/  HMMA.1688.F32.TF32 R100, R152.reuse, R10, R100 ;  /* 0x0000000a9864723c */ /* 0x040ff00000081064 */
[----:B------:R-:W-:Y:S01]  /*9980*/  HMMA.1688.F32.TF32 R120, R152, R106, R120 ;  /* 0x0000006a9878723c */ /* 0x000fe20000081078 */
[----:B------:R-:W-:Y:S04]  /*9990*/  LDS R152, [R4+0x4200] ;  /* 0x0042000004987984 */ /* 0x000fe80000000800 */
[----:B------:R-:W-:Y:S03]  /*99a0*/  LDS R154, [R4+0x5200] ;  /* 0x00520000049a7984 */ /* 0x000fe60000000800 */
[C---:B------:R-:W-:Y:S01]  /*99b0*/  HMMA.1688.F32.TF32 R52, R124.reuse, R14, R96 ;  /* 0x0000000e7c34723c */ /* 0x040fe20000081060 */
[----:B------:R-:W-:Y:S04]  /*99c0*/  LDS R153, [R5+0x4200] ;  /* 0x0042000005997984 */ /* 0x000fe80000000800 */
[----:B------:R-:W-:Y:S03]  /*99d0*/  LDS R155, [R5+0x5200] ;  /* 0x00520000059b7984 */ /* 0x000fe60000000800 */
[C---:B------:R-:W-:Y:S01]  /*99e0*/  HMMA.1688.F32.TF32 R24, R124.reuse, R22, R56 ;  /* 0x000000167c18723c */ /* 0x040fe20000081038 */
[----:B------:R-:W2:Y:S04]  /*99f0*/  LDSM.16.M88.4 R96, [R196+0x29000] ;  /* 0x02900000c460783b */ /* 0x000ea80000000200 */
[----:B------:R-:W3:Y:S03]  /*9a00*/  LDSM.16.M88.4 R12, [R196+0x28800] ;  /* 0x02880000c40c783b */ /* 0x000ee60000000200 */
[C---:B------:R-:W-:Y:S01]  /*9a10*/  HMMA.1688.F32.TF32 R56, R124.reuse, R10, R112 ;  /* 0x0000000a7c38723c */ /* 0x040fe20000081070 */
[----:B------:R-:W4:Y:S04]  /*9a20*/  LDSM.16.M88.4 R8, [R196+0x28000] ;  /* 0x02800000c408783b */ /* 0x000f280000000200 */
[----:B------:R-:W3:Y:S03]  /*9a30*/  LDSM.16.M88.4 R112, [R196+0x29400] ;  /* 0x02940000c470783b */ /* 0x000ee60000000200 */
[----:B------:R-:W-:Y:S01]  /*9a40*/  HMMA.1688.F32.TF32 R124, R124, R106, R140 ;  /* 0x0000006a7c7c723c */ /* 0x000fe2000008108c */
[----:B------:R-:W3:Y:S07]  /*9a50*/  LDSM.16.M88.4 R140, [R196+0x29c00] ;  /* 0x029c0000c48c783b */ /* 0x000eee0000000200 */
[----:B-1----:R-:W-:Y:S08]  /*9a60*/  HMMA.1688.F32.TF32 R20, R108, R16, R172 ;  /* 0x000000106c14723c */ /* 0x002ff000000810ac */
[-C--:B------:R-:W-:Y:S08]  /*9a70*/  HMMA.1688.F32.TF32 R104, R160, R84.reuse, R128 ;  /* 0x00000054a068723c */ /* 0x080ff00000081080 */
[----:B------:R-:W-:Y:S08]  /*9a80*/  HMMA.1688.F32.TF32 R76, R156, R84, R76 ;  /* 0x000000549c4c723c */ /* 0x000ff0000008104c */
[-C--:B--2---:R-:W-:Y:S08]  /*9a90*/  HMMA.1688.F32.TF32 R172, R160, R96.reuse, R72 ;  /* 0x00000060a0ac723c */ /* 0x084ff00000081048 */
[-C--:B------:R-:W-:Y:S08]  /*9aa0*/  HMMA.1688.F32.TF32 R128, R156, R96.reuse, R88 ;  /* 0x000000609c80723c */ /* 0x080ff00000081058 */
[-C--:B------:R-:W-:Y:S08]  /*9ab0*/  HMMA.1688.F32.TF32 R92, R152, R96.reuse, R92 ;  /* 0x00000060985c723c */ /* 0x080ff0000008105c */
[----:B------:R-:W-:Y:S01]  /*9ac0*/  HMMA.1688.F32.TF32 R52, R108, R96, R52 ;  /* 0x000000606c34723c */ /* 0x000fe20000081034 */
[----:B------:R-:W2:Y:S04]  /*9ad0*/  LDL R96, [R1+0x24] ;  /* 0x0000240001607983 */ /* 0x000ea80000100800 */
[----:B------:R-:W2:Y:S03]  /*9ae0*/  LDL R97, [R1+0xe4] ;  /* 0x0000e40001617983 */ /* 0x000ea60000100800 */
[-C--:B------:R-:W-:Y:S08]  /*9af0*/  HMMA.1688.F32.TF32 R80, R152, R84.reuse, R80 ;  /* 0x000000549850723c */ /* 0x080ff00000081050 */
[----:B------:R-:W-:Y:S01]  /*9b00*/  HMMA.1688.F32.TF32 R28, R108, R84, R28 ;  /* 0x000000546c1c723c */ /* 0x000fe2000008101c */
[----:B------:R-:W2:Y:S04]  /*9b10*/  LDL R85, [R1+0x28] ;  /* 0x0000280001557983 */ /* 0x000ea80000100800 */
[----:B------:R-:W2:Y:S03]  /*9b20*/  LDL R84, [R1+0x2c] ;  /* 0x00002c0001547983 */ /* 0x000ea60000100800 */
[-C--:B------:R-:W-:Y:S08]  /*9b30*/  HMMA.1688.F32.TF32 R68, R160, R16.reuse, R68 ;  /* 0x00000010a044723c */ /* 0x080ff00000081044 */
[-C--:B------:R-:W-:Y:S08]  /*9b40*/  HMMA.1688.F32.TF32 R64, R156, R16.reuse, R64 ;  /* 0x000000109c40723c */ /* 0x080ff00000081040 */
[----:B------:R-:W-:Y:S01]  /*9b50*/  HMMA.1688.F32.TF32 R40, R152, R16, R40 ;  /* 0x000000109828723c */ /* 0x000fe20000081028 */
[----:B------:R-:W2:Y:S04]  /*9b60*/  LDL R17, [R1+0x30] ;  /* 0x0000300001117983 */ /* 0x000ea80000100800 */
[----:B------:R-:W2:Y:S03]  /*9b70*/  LDL R16, [R1+0x64] ;  /* 0x0000640001107983 */ /* 0x000ea60000100800 */
[-C--:B---3--:R-:W-:Y:S08]  /*9b80*/  HMMA.1688.F32.TF32 R60, R160, R12.reuse, R60 ;  /* 0x0000000ca03c723c */ /* 0x088ff0000008103c */
[-C--:B------:R-:W-:Y:S08]  /*9b90*/  HMMA.1688.F32.TF32 R32, R156, R12.reuse, R32 ;  /* 0x0000000c9c20723c */ /* 0x080ff00000081020 */
[-C--:B------:R-:W-:Y:S08]  /*9ba0*/  HMMA.1688.F32.TF32 R44, R152, R12.reuse, R44 ;  /* 0x0000000c982c723c */ /* 0x080ff0000008102c */
[----:B------:R-:W-:Y:S01]  /*9bb0*/  HMMA.1688.F32.TF32 R24, R108, R12, R24 ;  /* 0x0000000c6c18723c */ /* 0x000fe20000081018 */
[----:B------:R-:W3:Y:S07]  /*9bc0*/  LDL R13, [R1+0x68] ;  /* 0x00006800010d7983 */ /* 0x000eee0000100800 */
[C---:B----4-:R-:W-:Y:S08]  /*9bd0*/  HMMA.1688.F32.TF32 R48, R152.reuse, R8, R48 ;  /* 0x000000089830723c */ /* 0x050ff00000081030 */
        /* <DEDUP_REMOVED lines=8> */
[-C--:B------:R-:W-:Y:S08]  /*9c60*/  HMMA.1688.F32.TF32 R36, R156, R8.reuse, R36 ;  /* 0x000000089c24723c */ /* 0x080ff00000081024 */
[----:B------:R-:W-:Y:S07]  /*9c70*/  HMMA.1688.F32.TF32 R188, R108, R8, R180 ;  /* 0x000000086cbc723c */ /* 0x000fee00000810b4 */
[----:B------:R-:W-:Y:S01]  /*9c80*/  IADD3 R9, R207, -0x5, RZ ;  /* 0xfffffffbcf097810 */ /* 0x000fe20007ffe0ff */
[----:B------:R-:W-:Y:S01]  /*9c90*/  HMMA.1688.F32.TF32 R176, R160, R112, R176 ;  /* 0x00000070a0b0723c */ /* 0x000fe200000810b0 */
[----:B------:R-:W-:-:S02]  /*9ca0*/  SEL R8, RZ, 0x4, !P5 ;  /* 0x00000004ff087807 */ /* 0x000fc40006800000 */
[----:B------:R-:W-:-:S05]  /*9cb0*/  ISETP.GE.AND P4, PT, R203, R9, PT ;  /* 0x00000009cb00720c */ /* 0x000fca0003f86270 */
[C---:B------:R-:W-:Y:S01]  /*9cc0*/  HMMA.1688.F32.TF32 R180, R160.reuse, R148, R192 ;  /* 0x00000094a0b4723c */ /* 0x040fe200000810c0 */
[----:B------:R-:W-:Y:S04]  /*9cd0*/  LDS R192, [R4+0x6000] ;  /* 0x0060000004c07984 */ /* 0x000fe80000000800 */
[----:B------:R-:W-:Y:S03]  /*9ce0*/  LDS R194, [R4+0x7000] ;  /* 0x0070000004c27984 */ /* 0x000fe60000000800 */
[----:B------:R-:W-:Y:S01]  /*9cf0*/  HMMA.1688.F32.TF32 R184, R160, R140, R184 ;  /* 0x0000008ca0b8723c */ /* 0x000fe200000810b8 */
[----:B------:R-:W-:Y:S04]  /*9d00*/  LDS R193, [R5+0x6000] ;  /* 0x0060000005c17984 */ /* 0x000fe80000000800 */
[----:B------:R-:W4:Y:S03]  /*9d10*/  LDS R195, [R5+0x7000] ;  /* 0x0070000005c37984 */ /* 0x000f260000000800 */
[C---:B-1----:R-:W-:Y:S01]  /*9d20*/  HMMA.1688.F32.TF32 R48, R152.reuse, R10, R48 ;  /* 0x0000000a9830723c */ /* 0x042fe20000081030 */
[----:B------:R-:W-:Y:S04]  /*9d30*/  LDS R160, [R4+0x6100] ;  /* 0x0061000004a07984 */ /* 0x000fe80000000800 */
[----:B------:R-:W-:Y:S03]  /*9d40*/  LDS R162, [R4+0x7100] ;  /* 0x0071000004a27984 */ /* 0x000fe60000000800 */
[C---:B------:R-:W-:Y:S01]  /*9d50*/  HMMA.1688.F32.TF32 R40, R152.reuse, R18, R40 ;  /* 0x000000129828723c */ /* 0x040fe20000081028 */
[----:B------:R-:W-:Y:S04]  /*9d60*/  LDS R161, [R5+0x6100] ;  /* 0x0061000005a17984 */ /* 0x000fe80000000800 */
[----:B------:R-:W1:Y:S03]  /*9d70*/  LDS R163, [R5+0x7100] ;  /* 0x0071000005a37984 */ /* 0x000e660000000800 */
[----:B------:R-:W-:Y:S01]  /*9d80*/  HMMA.1688.F32.TF32 R44, R152, R14, R44 ;  /* 0x0000000e982c723c */ /* 0x000fe2000008102c */
[----:B------:R-:W-:-:S07]  /*9d90*/  SEL R8, R8, RZ, !P4 ;  /* 0x000000ff08087207 */ /* 0x000fce0006000000 */
[----:B------:R-:W-:Y:S01]  /*9da0*/  HMMA.1688.F32.TF32 R80, R152, R86, R80 ;  /* 0x000000569850723c */ /* 0x000fe20000081050 */
[----:B------:R-:W-:-:S07]  /*9db0*/  ISETP.GT.AND P5, PT, R197, 0x4, PT ;  /* 0x00000004c500780c */ /* 0x000fce0003fa4270 */
[C---:B------:R-:W-:Y:S08]  /*9dc0*/  HMMA.1688.F32.TF32 R92, R152.reuse, R98, R92 ;  /* 0x00000062985c723c */ /* 0x040ff0000008105c */
[C---:B------:R-:W-:Y:S08]  /*9dd0*/  HMMA.1688.F32.TF32 R100, R152.reuse, R114, R100 ;  /* 0x000000729864723c */ /* 0x040ff00000081064 */
[C---:B------:R-:W-:Y:S08]  /*9de0*/  HMMA.1688.F32.TF32 R136, R152.reuse, R150, R136 ;  /* 0x000000969888723c */ /* 0x040ff00000081088 */
[----:B------:R-:W-:Y:S01]  /*9df0*/  HMMA.1688.F32.TF32 R120, R152, R142, R120 ;  /* 0x0000008e9878723c */ /* 0x000fe20000081078 */
[----:B------:R-:W-:Y:S04]  /*9e00*/  LDS R152, [R4+0x6300] ;  /* 0x0063000004987984 */ /* 0x000fe80000000800 */
[----:B------:R-:W-:Y:S03]  /*9e10*/  LDS R154, [R4+0x7300] ;  /* 0x00730000049a7984 */ /* 0x000fe60000000800 */
[----:B------:R-:W-:Y:S01]  /*9e20*/  HMMA.1688.F32.TF32 R132, R156, R148, R132 ;  /* 0x000000949c84723c */ /* 0x000fe20000081084 */
[----:B------:R-:W-:Y:S04]  /*9e30*/  LDS R153, [R5+0x6300] ;  /* 0x0063000005997984 */ /* 0x000fe80000000800 */
[----:B------:R1:W2:Y:S01]  /*9e40*/  LDS R155, [R5+0x7300] ;  /* 0x00730000059b7984 */ /* 0x0002a20000000800 */
[----:B------:R-:W-:-:S02]  /*9e50*/  ISETP.NE.U32.AND P6, PT, R8, RZ, PT ;  /* 0x000000ff0800720c */ /* 0x000fc40003fc5070 */
[----:B------:R-:W-:Y:S01]  /*9e60*/  SEL R197, R197, RZ, !P5 ;  /* 0x000000ffc5c57207 */ /* 0x000fe20006800000 */
[----:B------:R-:W-:Y:S01]  /*9e70*/  HMMA.1688.F32.TF32 R168, R108, R148, R168 ;  /* 0x000000946ca8723c */ /* 0x000fe200000810a8 */
[----:B-----5:R-:W-:Y:S01]  /*9e80*/  IADD3 R8, P5, R2, R214, RZ ;  /* 0x000000d602087210 */ /* 0x020fe20007fbe0ff */
[----:B------:R-:W3:Y:S04]  /*9e90*/  LDL R149, [R1+0x6c] ;  /* 0x00006c0001957983 */ /* 0x000ee80000100800 */
[----:B------:R-:W-:Y:S01]  /*9ea0*/  IMAD.X R9, R0, 0x1, R216, P5 ;  /* 0x0000000100097824 */ /* 0x000fe200028e06d8 */
[----:B------:R-:W-:Y:S01]  /*9eb0*/  ISETP.GT.AND P5, PT, R3, 0x4, PT ;  /* 0x000000040300780c */ /* 0x000fe20003fa4270 */
[----:B------:R-:W-:Y:S01]  /*9ec0*/  IMAD R12, R197, 0x8000, R204 ;  /* 0x00008000c50c7824 */ /* 0x000fe200078e02cc */
[----:B------:R-:W-:Y:S01]  /*9ed0*/  BAR.SYNC.DEFER_BLOCKING 0x0 ;  /* 0x0000000000007b1d */ /* 0x000fe20000010000 */
[----:B------:R-:W-:Y:S01]  /*9ee0*/  HMMA.1688.F32.TF32 R164, R156, R112, R164 ;  /* 0x000000709ca4723c */ /* 0x000fe200000810a4 */
[----:B-1----:R-:W-:-:S02]  /*9ef0*/  SEL R5, RZ, 0x4, !P5 ;  /* 0x00000004ff057807 */ /* 0x002fc40006800000 */
[----:B------:R-:W-:Y:S02]  /*9f00*/  IADD3 R4, P5, R2, R213, RZ ;  /* 0x000000d502047210 */ /* 0x000fe40007fbe0ff */
[----:B------:R-:W3:Y:S03]  /*9f10*/  LDL R148, [R1+0x70] ;  /* 0x0000700001947983 */ /* 0x000ee60000100800 */
[-C--:B------:R-:W-:Y:S08]  /*9f20*/  HMMA.1688.F32.TF32 R156, R156, R140.reuse, R144 ;  /* 0x0000008c9c9c723c */ /* 0x080ff00000081090 */
[C---:B------:R-:W-:Y:S01]  /*9f30*/  HMMA.1688.F32.TF32 R144, R108.reuse, R140, R124 ;  /* 0x0000008c6c90723c */ /* 0x040fe2000008107c */
[----:B------:R-:W3:Y:S04]  /*9f40*/  LDL R141, [R1+0xa4] ;  /* 0x0000a400018d7983 */ /* 0x000ee80000100800 */
[----:B------:R-:W3:Y:S03]  /*9f50*/  LDL R140, [R1+0xa8] ;  /* 0x0000a800018c7983 */ /* 0x000ee60000100800 */
[----:B------:R-:W-:Y:S01]  /*9f60*/  HMMA.1688.F32.TF32 R56, R108, R112, R56 ;  /* 0x000000706c38723c */ /* 0x000fe20000081038 */
[----:B------:R-:W-:Y:S01]  /*9f70*/  @!PT LDS RZ, [RZ] ;  /* 0x00000000fffff984 */ /* 0x000fe20000000800 */
[----:B------:R-:W-:Y:S01]  /*9f80*/  @!PT LDS RZ, [RZ] ;  /* 0x00000000fffff984 */ /* 0x000fe20000000800 */
[----:B------:R-:W-:Y:S01]  /*9f90*/  @!PT LDS RZ, [RZ] ;  /* 0x00000000fffff984 */ /* 0x000fe20000000800 */
[----:B------:R1:W-:Y:S04]  /*9fa0*/  LDGSTS.E [R12], [R8.64], P6 ;  /* 0x00000000080c7fae */ /* 0x0003e8000b121844 */
[----:B------:R-:W3:Y:S03]  /*9fb0*/  LDL R113, [R1+0xac] ;  /* 0x0000ac0001717983 */ /* 0x000ee60000100800 */
[----:B----4-:R-:W-:Y:S01]  /*9fc0*/  HMMA.1688.F32.TF32 R88, R192, R98, R172 ;  /* 0x00000062c058723c */ /* 0x010fe200000810ac */
[----:B------:R-:W4:Y:S01]  /*9fd0*/  LDL R112, [R1+0xb0] ;  /* 0x0000b00001707983 */ /* 0x000f220000100800 */
[----:B-1----:R-:W-:Y:S01]  /*9fe0*/  SEL R8, R5, RZ, !P4 ;  /* 0x000000ff05087207 */ /* 0x002fe20006000000 */
[----:B------:R-:W-:-:S02]  /*9ff0*/  IMAD.X R5, R0, 0x1, R217, P5 ;  /* 0x0000000100057824 */ /* 0x000fc400028e06d9 */
[----:B------:R-:W4:Y:S03]  /*a000*/  LDL R9, [R1+0x130] ;  /* 0x0001300001097983 */ /* 0x000f260000100800 */
[C---:B------:R-:W-:Y:S01]  /*a010*/  HMMA.1688.F32.TF32 R172, R192.reuse, R150, R180 ;  /* 0x00000096c0ac723c */ /* 0x040fe200000810b4 */
[----:B------:R-:W-:Y:S01]  /*a020*/  ISETP.NE.U32.AND P5, PT, R8, RZ, PT ;  /* 0x000000ff0800720c */ /* 0x000fe20003fa5070 */
[----:B------:R1:W-:Y:S06]  /*a030*/  LDGSTS.E [R12+0x200], [R4.64], P6 ;  /* 0x00200000040c7fae */ /* 0x0003ec000b121844 */
[----:B------:R-:W-:Y:S01]  /*a040*/  HMMA.1688.F32.TF32 R116, R192, R10, R116 ;  /* 0x0000000ac074723c */ /* 0x000fe20000081074 */
[----:B-1----:R-:W-:-:S07]  /*a050*/  IADD3 R4, P6, R2, R230, RZ ;  /* 0x000000e602047210 */ /* 0x002fce0007fde0ff */
[----:B------:R-:W-:Y:S01]  /*a060*/  HMMA.1688.F32.TF32 R36, R160, R10, R36 ;  /* 0x0000000aa024723c */ /* 0x000fe20000081024 */
[----:B------:R-:W-:Y:S01]  /*a070*/  IMAD.X R5, R0, 0x1, R231, P6 ;  /* 0x0000000100057824 */ /* 0x000fe200030e06e7 */
[----:B------:R-:W-:-:S06]  /*a080*/  ISETP.GT.AND P6, PT, R3, 0x8, PT ;  /* 0x000000080300780c */ /* 0x000fcc0003fc4270 */
[-C--:B------:R-:W-:Y:S01]  /*a090*/  HMMA.1688.F32.TF32 R60, R192, R14.reuse, R60 ;  /* 0x0000000ec03c723c */ /* 0x080fe2000008103c */
[----:B------:R1:W-:Y:S07]  /*a0a0*/  LDGSTS.E [R12+0x1000], [R4.64], P5 ;  /* 0x01000000040c7fae */ /* 0x0003ee000a921844 */
[----:B------:R-:W-:Y:S01]  /*a0b0*/  HMMA.1688.F32.TF32 R32, R160, R14, R32 ;  /* 0x0000000ea020723c */ /* 0x000fe20000081020 */
[----:B-1----:R-:W-:Y:S02]  /*a0c0*/  SEL R5, RZ, 0x4, !P6 ;  /* 0x00000004ff057807 */ /* 0x002fe40007000000 */
[----:B------:R-:W-:-:S05]  /*a0d0*/  IADD3 R4, P6, R2, R232, RZ ;  /* 0x000000e802047210 */ /* 0x000fca0007fde0ff */
[----:B------:R-:W-:Y:S01]  /*a0e0*/  HMMA.1688.F32.TF32 R68, R192, R18, R68 ;  /* 0x00000012c044723c */ /* 0x000fe20000081044 */
[----:B------:R-:W-:Y:S01]  /*a0f0*/  SEL R8, R5, RZ, !P4 ;  /* 0x000000ff05087207 */ /* 0x000fe20006000000 */
[----:B------:R-:W-:-:S03]  /*a100*/  IMAD.X R5, R0, 0x1, R233, P6 ;  /* 0x0000000100057824 */ /* 0x000fc600030e06e9 */
[----:B------:R-:W-:-:S03]  /*a110*/  ISETP.NE.U32.AND P6, PT, R8, RZ, PT ;  /* 0x000000ff0800720c */ /* 0x000fc60003fc5070 */
[----:B------:R-:W-:Y:S01]  /*a120*/  HMMA.1688.F32.TF32 R64, R160, R18, R64 ;  /* 0x00000012a040723c */ /* 0x000fe20000081040 */
[----:B------:R1:W-:Y:S07]  /*a130*/  LDGSTS.E [R12+0x1200], [R4.64], P5 ;  /* 0x01200000040c7fae */ /* 0x0003ee000a921844 */
[----:B------:R-:W-:Y:S01]  /*a140*/  HMMA.1688.F32.TF32 R72, R192, R86, R104 ;  /* 0x00000056c048723c */ /* 0x000fe20000081068 */
[----:B-1----:R-:W-:-:S07]  /*a150*/  IADD3 R4, P5, R2, R246, RZ ;  /* 0x000000f602047210 */ /* 0x002fce0007fbe0ff */
[----:B--2---:R-:W-:Y:S01]  /*a160*/  HMMA.1688.F32.TF32 R180, R152, R10, R188 ;  /* 0x0000000a98b4723c */ /* 0x004fe200000810bc */
[----:B------:R-:W2:Y:S01]  /*a170*/  LDL R10, [R1+0x88] ;  /* 0x00008800010a7983 */ /* 0x000ea20000100800 */
[----:B------:R-:W-:Y:S01]  /*a180*/  IMAD.X R5, R0, 0x1, R247, P5 ;  /* 0x0000000100057824 */ /* 0x000fe200028e06f7 */
[----:B------:R-:W-:Y:S02]  /*a190*/  ISETP.GT.AND P5, PT, R3, 0xc, PT ;  /* 0x0000000c0300780c */ /* 0x000fe40003fa4270 */
[----:B------:R-:W2:Y:S03]  /*a1a0*/  LDL R11, [R1+0x14c] ;  /* 0x00014c00010b7983 */ /* 0x000ea60000100800 */
[C---:B------:R-:W-:Y:S01]  /*a1b0*/  HMMA.1688.F32.TF32 R76, R160.reuse, R86, R76 ;  /* 0x00000056a04c723c */ /* 0x040fe2000008104c */
[----:B------:R1:W-:Y:S07]  /*a1c0*/  LDGSTS.E [R12+0x2000], [R4.64], P6 ;  /* 0x02000000040c7fae */ /* 0x0003ee000b121844 */
[----:B------:R-:W-:Y:S01]  /*a1d0*/  HMMA.1688.F32.TF32 R108, R160, R98, R128 ;  /* 0x00000062a06c723c */ /* 0x000fe20000081080 */
[----:B-1----:R-:W-:-:S02]  /*a1e0*/  SEL R5, RZ, 0x4, !P5 ;  /* 0x00000004ff057807 */ /* 0x002fc40006800000 */
[----:B------:R-:W-:-:S05]  /*a1f0*/  IADD3 R4, P5, R2, R248, RZ ;  /* 0x000000f802047210 */ /* 0x000fca0007fbe0ff */
[----:B------:R-:W-:Y:S01]  /*a200*/  HMMA.1688.F32.TF32 R128, R160, R150, R132 ;  /* 0x00000096a080723c */ /* 0x000fe20000081084 */
[----:B------:R-:W-:Y:S01]  /*a210*/  SEL R8, R5, RZ, !P4 ;  /* 0x000000ff05087207 */ /* 0x000fe20006000000 */
[----:B------:R-:W-:-:S03]  /*a220*/  IMAD.X R5, R0, 0x1, R249, P5 ;  /* 0x0000000100057824 */ /* 0x000fc600028e06f9 */
[----:B------:R-:W-:-:S03]  /*a230*/  ISETP.NE.U32.AND P5, PT, R8, RZ, PT ;  /* 0x000000ff0800720c */ /* 0x000fc60003fa5070 */
[-C--:B------:R-:W-:Y:S01]  /*a240*/  HMMA.1688.F32.TF32 R124, R192, R142.reuse, R184 ;  /* 0x0000008ec07c723c */ /* 0x080fe200000810b8 */
[----:B------:R1:W-:Y:S07]  /*a250*/  LDGSTS.E [R12+0x2200], [R4.64], P6 ;  /* 0x02200000040c7fae */ /* 0x0003ee000b121844 */
[----:B------:R-:W-:Y:S01]  /*a260*/  HMMA.1688.F32.TF32 R132, R160, R142, R156 ;  /* 0x0000008ea084723c */ /* 0x000fe2000008109c */
[----:B-1----:R-:W-:Y:S02]  /*a270*/  IADD3 R4, P6, R2, R96, RZ ;  /* 0x0000006002047210 */ /* 0x002fe40007fde0ff */
[----:B------:R-:W2:Y:S05]  /*a280*/  LDL R96, [R1+0xe8] ;  /* 0x0000e80001607983 */ /* 0x000eaa0000100800 */
[-C--:B------:R-:W-:Y:S01]  /*a290*/  HMMA.1688.F32.TF32 R104, R192, R114.reuse, R176 ;  /* 0x00000072c068723c */ /* 0x080fe200000810b0 */
[----:B------:R-:W-:Y:S01]  /*a2a0*/  IMAD.X R5, R0, 0x1, R85, P6 ;  /* 0x0000000100057824 */ /* 0x000fe200030e0655 */
[----:B------:R-:W-:Y:S01]  /*a2b0*/  ISETP.GT.AND P6, PT, R3, 0x10, PT ;  /* 0x000000100300780c */ /* 0x000fe20003fc4270 */
[----:B------:R-:W2:Y:S04]  /*a2c0*/  LDL R85, [R1+0xec] ;  /* 0x0000ec0001557983 */ /* 0x000ea80000100800 */
[----:B------:R1:W-:Y:S01]  /*a2d0*/  LDGSTS.E [R12+0x3000], [R4.64], P5 ;  /* 0x03000000040c7fae */ /* 0x0003e2000a921844 */
[----:B------:R-:W-:Y:S01]  /*a2e0*/  HMMA.1688.F32.TF32 R164, R160, R114, R164 ;  /* 0x00000072a0a4723c */ /* 0x000fe200000810a4 */
[----:B-1----:R-:W-:-:S02]  /*a2f0*/  SEL R5, RZ, 0x4, !P6 ;  /* 0x00000004ff057807 */ /* 0x002fc40007000000 */
[----:B------:R-:W-:Y:S02]  /*a300*/  IADD3 R4, P6, R2, R84, RZ ;  /* 0x0000005402047210 */ /* 0x000fe40007fde0ff */
[----:B------:R-:W2:Y:S01]  /*a310*/  LDL R84, [R1+0xf0] ;  /* 0x0000f00001547983 */ /* 0x000ea20000100800 */
[----:B------:R-:W-:Y:S02]  /*a320*/  SEL R8, R5, RZ, !P4 ;  /* 0x000000ff05087207 */ /* 0x000fe40006000000 */
[----:B------:R-:W-:Y:S02]  /*a330*/  IMAD.X R5, R0, 0x1, R17, P6 ;  /* 0x0000000100057824 */ /* 0x000fe400030e0611 */
[----:B------:R-:W2:Y:S04]  /*a340*/  LDL R17, [R1+0x124] ;  /* 0x0001240001117983 */ /* 0x000ea80000100800 */
[----:B------:R1:W-:Y:S02]  /*a350*/  LDGSTS.E [R12+0x3200], [R4.64], P5 ;  /* 0x03200000040c7fae */ /* 0x0003e4000a921844 */
[----:B-1----:R-:W-:-:S02]  /*a360*/  IADD3 R4, P5, R2, R16, RZ ;  /* 0x0000001002047210 */ /* 0x002fc40007fbe0ff */
[----:B------:R-:W2:Y:S03]  /*a370*/  LDL R16, [R1+0x128] ;  /* 0x0001280001107983 */ /* 0x000ea60000100800 */
[----:B---3--:R-:W-:Y:S02]  /*a380*/  IMAD.X R5, R0, 0x1, R13, P5 ;  /* 0x0000000100057824 */ /* 0x008fe400028e060d */
[----:B------:R-:W3:Y:S01]  /*a390*/  LDL R13, [R1+0x12c] ;  /* 0x00012c00010d7983 */ /* 0x000ee20000100800 */
[----:B------:R-:W-:Y:S02]  /*a3a0*/  ISETP.NE.U32.AND P6, PT, R8, RZ, PT ;  /* 0x000000ff0800720c */ /* 0x000fe40003fc5070 */
[----:B------:R-:W-:-:S11]  /*a3b0*/  ISETP.GT.AND P5, PT, R3, 0x14, PT ;  /* 0x000000140300780c */ /* 0x000fd60003fa4270 */
[----:B------:R1:W-:Y:S02]  /*a3c0*/  LDGSTS.E [R12+0x4000], [R4.64], P6 ;  /* 0x04000000040c7fae */ /* 0x0003e4000b121844 */
[----:B-1----:R-:W-:-:S04]  /*a3d0*/  SEL R5, RZ, 0x4, !P5 ;  /* 0x00000004ff057807 */ /* 0x002fc80006800000 */
[----:B------:R-:W-:Y:S02]  /*a3e0*/  SEL R8, R5, RZ, !P4 ;  /* 0x000000ff05087207 */ /* 0x000fe40006000000 */
[----:B------:R-:W-:Y:S02]  /*a3f0*/  IADD3 R4, P5, R2, R149, RZ ;  /* 0x0000009502047210 */ /* 0x000fe40007fbe0ff */
[----:B------:R-:W3:Y:S03]  /*a400*/  LDL R149, [R1+0x7c] ;  /* 0x00007c0001957983 */ /* 0x000ee60000100800 */
[----:B------:R-:W-:Y:S01]  /*a410*/  IMAD.X R5, R0, 0x1, R148, P5 ;  /* 0x0000000100057824 */ /* 0x000fe200028e0694 */
[----:B------:R-:W-:Y:S01]  /*a420*/  ISETP.NE.U32.AND P5, PT, R8, RZ, PT ;  /* 0x000000ff0800720c */ /* 0x000fe20003fa5070 */
[----:B------:R-:W3:Y:S04]  /*a430*/  LDL R148, [R1+0x80] ;  /* 0x0000800001947983 */ /* 0x000ee80000100800 */
[----:B------:R1:W-:Y:S02]  /*a440*/  LDGSTS.E [R12+0x4200], [R4.64], P6 ;  /* 0x04200000040c7fae */ /* 0x0003e4000b121844 */
[----:B-1----:R-:W-:-:S02]  /*a450*/  IADD3 R4, P6, R2, R141, RZ ;  /* 0x0000008d02047210 */ /* 0x002fc40007fde0ff */
[----:B------:R-:W3:Y:S03]  /*a460*/  LDL R141, [R1+0xb4] ;  /* 0x0000b400018d7983 */ /* 0x000ee60000100800 */
[----:B------:R-:W-:Y:S01]  /*a470*/  IMAD.X R5, R0, 0x1, R140, P6 ;  /* 0x0000000100057824 */ /* 0x000fe200030e068c */
[----:B------:R-:W-:Y:S01]  /*a480*/  ISETP.GT.AND P6, PT, R3, 0x18, PT ;  /* 0x000000180300780c */ /* 0x000fe20003fc4270 */
[----:B------:R-:W3:Y:S04]  /*a490*/  LDL R140, [R1+0xb8] ;  /* 0x0000b800018c7983 */ /* 0x000ee80000100800 */
[----:B------:R1:W-:Y:S02]  /*a4a0*/  LDGSTS.E [R12+0x5000], [R4.64], P5 ;  /* 0x05000000040c7fae */ /* 0x0003e4000a921844 */
[----:B-1----:R-:W-:-:S02]  /*a4b0*/  SEL R5, RZ, 0x4, !P6 ;  /* 0x00000004ff057807 */ /* 0x002fc40007000000 */
[----:B------:R-:W-:Y:S02]  /*a4c0*/  IADD3 R4, P6, R2, R113, RZ ;  /* 0x0000007102047210 */ /* 0x000fe40007fde0ff */
[----:B------:R-:W-:Y:S01]  /*a4d0*/  SEL R8, R5, RZ, !P4 ;  /* 0x000000ff05087207 */ /* 0x000fe20006000000 */
[----:B------:R-:W3:Y:S02]  /*a4e0*/  LDL R113, [R1+0xbc] ;  /* 0x0000bc0001717983 */ /* 0x000ee40000100800 */
[----:B----4-:R-:W-:Y:S01]  /*a4f0*/  IMAD.X R5, R0, 0x1, R112, P6 ;  /* 0x0000000100057824 */ /* 0x010fe200030e0670 */
[----:B------:R-:W-:Y:S01]  /*a500*/  ISETP.NE.U32.AND P6, PT, R8, RZ, PT ;  /* 0x000000ff0800720c */ /* 0x000fe20003fc5070 */
[----:B------:R-:W4:Y:S04]  /*a510*/  LDL R112, [R1+0xc0] ;  /* 0x0000c00001707983 */ /* 0x000f280000100800 */
[----:B------:R1:W-:Y:S02]  /*a520*/  LDGSTS.E [R12+0x5200], [R4.64], P5 ;  /* 0x05200000040c7fae */ /* 0x0003e4000a921844 */
[----:B-1----:R-:W-:-:S02]  /*a530*/  IADD3 R4, P5, R2, R97, RZ ;  /* 0x0000006102047210 */ /* 0x002fc40007fbe0ff */
[----:B------:R-:W4:Y:S03]  /*a540*/  LDL R97, [R1] ;  /* 0x0000000001617983 */ /* 0x000f260000100800 */
[----:B--2---:R-:W-:Y:S01]  /*a550*/  IMAD.X R5, R0, 0x1, R96, P5 ;  /* 0x0000000100057824 */ /* 0x004fe200028e0660 */
[----:B------:R-:W-:Y:S01]  /*a560*/  ISETP.GT.AND P5, PT, R3, 0x1c, PT ;  /* 0x0000001c0300780c */ /* 0x000fe20003fa4270 */
[----:B------:R-:W2:Y:S04]  /*a570*/  LDL R96, [R1+0x34] ;  /* 0x0000340001607983 */ /* 0x000ea80000100800 */
[----:B------:R1:W-:Y:S02]  /*a580*/  LDGSTS.E [R12+0x6000], [R4.64], P6 ;  /* 0x06000000040c7fae */ /* 0x0003e4000b121844 */
[----:B-1----:R-:W-:-:S02]  /*a590*/  SEL R5, RZ, 0x4, !P5 ;  /* 0x00000004ff057807 */ /* 0x002fc40006800000 */
[----:B------:R-:W-:Y:S02]  /*a5a0*/  IADD3 R4, P5, R2, R85, RZ ;  /* 0x0000005502047210 */ /* 0x000fe40007fbe0ff */
[----:B------:R-:W2:Y:S01]  /*a5b0*/  LDL R85, [R1+0x38] ;  /* 0x0000380001557983 */ /* 0x000ea20000100800 */
[----:B------:R-:W-:Y:S02]  /*a5c0*/  SEL R8, R5, RZ, !P4 ;  /* 0x000000ff05087207 */ /* 0x000fe40006000000 */
[----:B------:R-:W-:Y:S02]  /*a5d0*/  IMAD.X R5, R0, 0x1, R84, P5 ;  /* 0x0000000100057824 */ /* 0x000fe400028e0654 */
[----:B------:R-:W2:Y:S01]  /*a5e0*/  LDL R84, [R1+0x3c] ;  /* 0x00003c0001547983 */ /* 0x000ea20000100800 */
[----:B------:R-:W-:-:S03]  /*a5f0*/  ISETP.NE.U32.AND P5, PT, R8, RZ, PT ;  /* 0x000000ff0800720c */ /* 0x000fc60003fa5070 */
[----:B------:R1:W-:Y:S02]  /*a600*/  LDGSTS.E [R12+0x6200], [R4.64], P6 ;  /* 0x06200000040c7fae */ /* 0x0003e4000b121844 */
[----:B-1----:R-:W-:Y:S02]  /*a610*/  IADD3 R4, P6, R2, R17, RZ ;  /* 0x0000001102047210 */ /* 0x002fe40007fde0ff */
[----:B------:R-:W2:Y:S03]  /*a620*/  LDL R17, [R1+0x40] ;  /* 0x0000400001117983 */ /* 0x000ea60000100800 */
[----:B------:R-:W-:Y:S02]  /*a630*/  IMAD.X R5, R0, 0x1, R16, P6 ;  /* 0x0000000100057824 */ /* 0x000fe400030e0610 */
[----:B------:R-:W2:Y:S04]  /*a640*/  LDL R16, [R1+0x74] ;  /* 0x0000740001107983 */ /* 0x000ea80000100800 */
[----:B------:R3:W-:Y:S02]  /*a650*/  LDGSTS.E [R12+0x7000], [R4.64], P5 ;  /* 0x07000000040c7fae */ /* 0x0007e4000a921844 */
[----:B---3--:R-:W-:-:S02]  /*a660*/  IADD3 R4, P6, R2, R13, RZ ;  /* 0x0000000d02047210 */ /* 0x008fc40007fde0ff */
[----:B------:R-:W3:Y:S03]  /*a670*/  LDL R13, [R1+0x78] ;  /* 0x00007800010d7983 */ /* 0x000ee60000100800 */
[----:B------:R-:W-:-:S05]  /*a680*/  IMAD.X R5, R0, 0x1, R9, P6 ;  /* 0x0000000100057824 */ /* 0x000fca00030e0609 */
[----:B------:R1:W-:Y:S01]  /*a690*/  LDGSTS.E [R12+0x7200], [R4.64], P5 ;  /* 0x07200000040c7fae */ /* 0x0003e2000a921844 */
[----:B------:R-:W-:-:S04]  /*a6a0*/  ISETP.GT.AND P5, PT, R3, 0x1, PT ;  /* 0x000000010300780c */ /* 0x000fc80003fa4270 */
[----:B-1----:R-:W-:Y:S01]  /*a6b0*/  SEL R4, RZ, 0x4, !P5 ;  /* 0x00000004ff047807 */ /* 0x002fe20006800000 */
[----:B------:R-:W-:Y:S01]  /*a6c0*/  IMAD R8, R197, 0x8000, R211 ;  /* 0x00008000c5087824 */ /* 0x000fe200078e02d3 */
[----:B------:R-:W3:Y:S02]  /*a6d0*/  LDL R12, [R1+0x140] ;  /* 0x00014000010c7983 */ /* 0x000ee40000100800 */
[----:B------:R-:W-:-:S04]  /*a6e0*/  SEL R4, R4, RZ, !P4 ;  /* 0x000000ff04047207 */ /* 0x000fc80006000000 */
[----:B------:R-:W-:Y:S02]  /*a6f0*/  ISETP.NE.U32.AND P6, PT, R4, RZ, PT ;  /* 0x000000ff0400720c */ /* 0x000fe40003fc5070 */
[----:B------:R-:W-:-:S05]  /*a700*/  IADD3 R4, P5, R2, R218, RZ ;  /* 0x000000da02047210 */ /* 0x000fca0007fbe0ff */
[----:B------:R-:W-:Y:S01]  /*a710*/  IMAD.X R5, R0, 0x1, R219, P5 ;  /* 0x0000000100057824 */ /* 0x000fe200028e06db */
[----:B------:R-:W-:-:S05]  /*a720*/  ISETP.GT.AND P5, PT, R3, 0x5, PT ;  /* 0x000000050300780c */ /* 0x000fca0003fa4270 */
[----:B------:R1:W-:Y:S02]  /*a730*/  LDGSTS.E [R8+0x400], [R4.64], P6 ;  /* 0x0040000004087fae */ /* 0x0003e4000b121844 */
[----:B-1----:R-:W-:Y:S02]  /*a740*/  SEL R5, RZ, 0x4, !P5 ;  /* 0x00000004ff057807 */ /* 0x002fe40006800000 */
[----:B------:R-:W-:Y:S02]  /*a750*/  IADD3 R4, P5, R2, R220, RZ ;  /* 0x000000dc02047210 */ /* 0x000fe40007fbe0ff */
[----:B------:R-:W-:-:S03]  /*a760*/  SEL R9, R5, RZ, !P4 ;  /* 0x000000ff05097207 */ /* 0x000fc60006000000 */
[----:B------:R-:W-:Y:S01]  /*a770*/  IMAD.X R5, R0, 0x1, R221, P5 ;  /* 0x0000000100057824 */ /* 0x000fe200028e06dd */
[----:B------:R-:W-:-:S04]  /*a780*/  ISETP.NE.U32.AND P5, PT, R9, RZ, PT ;  /* 0x000000ff0900720c */ /* 0x000fc80003fa5070 */
[----:B------:R1:W-:Y:S02]  /*a790*/  LDGSTS.E [R8+0x600], [R4.64], P6 ;  /* 0x0060000004087fae */ /* 0x0003e4000b121844 */
[----:B-1----:R-:W-:-:S05]  /*a7a0*/  IADD3 R4, P6, R2, R234, RZ ;  /* 0x000000ea02047210 */ /* 0x002fca0007fde0ff */
[----:B------:R-:W-:Y:S01]  /*a7b0*/  IMAD.X R5, R0, 0x1, R235, P6 ;  /* 0x0000000100057824 */ /* 0x000fe200030e06eb */
[----:B------:R-:W-:-:S04]  /*a7c0*/  ISETP.GT.AND P6, PT, R3, 0x9, PT ;  /* 0x000000090300780c */ /* 0x000fc80003fc4270 */
        /* <DEDUP_REMOVED lines=14> */
[----:B----4-:R-:W-:Y:S01]  /*a8b0*/  IMAD.X R5, R0, 0x1, R97, P5 ;  /* 0x0000000100057824 */ /* 0x010fe200028e0661 */
[----:B------:R-:W-:Y:S01]  /*a8c0*/  ISETP.NE.U32.AND P5, PT, R9, RZ, PT ;  /* 0x000000ff0900720c */ /* 0x000fe20003fa5070 */
[----:B------:R-:W4:Y:S04]  /*a8d0*/  LDL R97, [R1+0xf4] ;  /* 0x0000f40001617983 */ /* 0x000f280000100800 */
[----:B------:R2:W-:Y:S02]  /*a8e0*/  LDGSTS.E [R8+0x2600], [R4.64], P6 ;  /* 0x0260000004087fae */ /* 0x0005e4000b121844 */
[----:B--2---:R-:W-:Y:S02]  /*a8f0*/  IADD3 R4, P6, R2, R96, RZ ;  /* 0x0000006002047210 */ /* 0x004fe40007fde0ff */
[----:B------:R-:W2:Y:S03]  /*a900*/  LDL R96, [R1+0xf8] ;  /* 0x0000f80001607983 */ /* 0x000ea60000100800 */
[----:B------:R-:W-:Y:S01]  /*a910*/  IMAD.X R5, R0, 0x1, R85, P6 ;  /* 0x0000000100057824 */ /* 0x000fe200030e0655 */
        /* <DEDUP_REMOVED lines=17> */
[----:B-1----:R-:W-:Y:S02]  /*aa30*/  SEL R5, RZ, 0x4, !P5 ;  /* 0x00000004ff057807 */ /* 0x002fe40006800000 */
[----:B------:R-:W-:Y:S02]  /*aa40*/  IADD3 R4, P5, R2, R149, RZ ;  /* 0x0000009502047210 */ /* 0x000fe40007fbe0ff */
[----:B------:R-:W-:-:S03]  /*aa50*/  SEL R9, R5, RZ, !P4 ;  /* 0x000000ff05097207 */ /* 0x000fc60006000000 */
[----:B------:R-:W-:Y:S01]  /*aa60*/  IMAD.X R5, R0, 0x1, R148, P5 ;  /* 0x0000000100057824 */ /* 0x000fe200028e0694 */
[----:B------:R-:W-:-:S04]  /*aa70*/  ISETP.NE.U32.AND P5, PT, R9, RZ, PT ;  /* 0x000000ff0900720c */ /* 0x000fc80003fa5070 */
[----:B------:R1:W-:Y:S02]  /*aa80*/  LDGSTS.E [R8+0x4600], [R4.64], P6 ;  /* 0x0460000004087fae */ /* 0x0003e4000b121844 */
[----:B-1----:R-:W-:Y:S02]  /*aa90*/  IADD3 R4, P6, R2, R141, RZ ;  /* 0x0000008d02047210 */ /* 0x002fe40007fde0ff */
        /* <DEDUP_REMOVED lines=9> */
[----:B------:R-:W-:Y:S01]  /*ab30*/  IMAD.X R5, R0, 0x1, R112, P6 ;  /* 0x0000000100057824 */ /* 0x000fe200030e0670 */
[----:B------:R-:W-:Y:S01]  /*ab40*/  ISETP.NE.U32.AND P6, PT, R9, RZ, PT ;  /* 0x000000ff0900720c */ /* 0x000fe20003fc5070 */
[----:B------:R-:W3:Y:S04]  /*ab50*/  LDL R112, [R1+0x4] ;  /* 0x0000040001707983 */ /* 0x000ee80000100800 */
[----:B------:R4:W-:Y:S02]  /*ab60*/  LDGSTS.E [R8+0x5600], [R4.64], P5 ;  /* 0x0560000004087fae */ /* 0x0009e4000a921844 */
[----:B----4-:R-:W-:-:S02]  /*ab70*/  IADD3 R4, P5, R2, R97, RZ ;  /* 0x0000006102047210 */ /* 0x010fc40007fbe0ff */
[----:B------:R-:W4:Y:S03]  /*ab80*/  LDL R97, [R1+0x8] ;  /* 0x0000080001617983 */ /* 0x000f260000100800 */
        /* <DEDUP_REMOVED lines=18> */
[----:B------:R-:W2:Y:S03]  /*acb0*/  LDL R13, [R1+0x50] ;  /* 0x00005000010d7983 */ /* 0x000ea60000100800 */
[----:B------:R-:W-:Y:S02]  /*acc0*/  IMAD.X R5, R0, 0x1, R12, P6 ;  /* 0x0000000100057824 */ /* 0x000fe400030e060c */
[----:B------:R-:W2:Y:S04]  /*acd0*/  LDL R12, [R1+0x84] ;  /* 0x00008400010c7983 */ /* 0x000ea80000100800 */
[----:B------:R1:W-:Y:S01]  /*ace0*/  LDGSTS.E [R8+0x7600], [R4.64], P5 ;  /* 0x0760000004087fae */ /* 0x0003e2000a921844 */
[----:B------:R-:W-:-:S04]  /*acf0*/  ISETP.GT.AND P5, PT, R3, 0x2, PT ;  /* 0x000000020300780c */ /* 0x000fc80003fa4270 */
[----:B-1----:R-:W-:-:S04]  /*ad00*/  SEL R4, RZ, 0x4, !P5 ;  /* 0x00000004ff047807 */ /* 0x002fc80006800000 */
[----:B------:R-:W-:-:S04]  /*ad10*/  SEL R4, R4, RZ, !P4 ;  /* 0x000000ff04047207 */ /* 0x000fc80006000000 */
[----:B------:R-:W-:Y:S02]  /*ad20*/  ISETP.NE.U32.AND P6, PT, R4, RZ, PT ;  /* 0x000000ff0400720c */ /* 0x000fe40003fc5070 */
[----:B------:R-:W-:Y:S01]  /*ad30*/  IADD3 R4, P5, R2, R222, RZ ;  /* 0x000000de02047210 */ /* 0x000fe20007fbe0ff */
[----:B------:R-:W-:-:S04]  /*ad40*/  IMAD R8, R197, 0x8000, R210 ;  /* 0x00008000c5087824 */ /* 0x000fc800078e02d2 */
        /* <DEDUP_REMOVED lines=21> */
[----:B----4-:R-:W-:Y:S01]  /*aea0*/  IMAD.X R5, R0, 0x1, R97, P5 ;  /* 0x0000000100057824 */ /* 0x010fe200028e0661 */
[----:B------:R-:W-:Y:S01]  /*aeb0*/  ISETP.GT.AND P5, PT, R3, 0xe, PT ;  /* 0x0000000e0300780c */ /* 0x000fe20003fa4270 */
[----:B------:R-:W4:Y:S04]  /*aec0*/  LDL R97, [R1+0xcc] ;  /* 0x0000cc0001617983 */ /* 0x000f280000100800 */
[----:B------:R1:W-:Y:S02]  /*aed0*/  LDGSTS.E [R8+0x2800], [R4.64], P6 ;  /* 0x0280000004087fae */ /* 0x0003e4000b121844 */
[----:B-1----:R-:W-:-:S04]  /*aee0*/  SEL R5, RZ, 0x4, !P5 ;  /* 0x00000004ff057807 */ /* 0x002fc80006800000 */
[----:B------:R-:W-:Y:S02]  /*aef0*/  SEL R9, R5, RZ, !P4 ;  /* 0x000000ff05097207 */ /* 0x000fe40006000000 */
[----:B--2---:R-:W-:Y:S02]  /*af00*/  IADD3 R4, P5, R2, R96, RZ ;  /* 0x0000006002047210 */ /* 0x004fe40007fbe0ff */
[----:B------:R-:W2:Y:S03]  /*af10*/  LDL R96, [R1+0xd0] ;  /* 0x0000d00001607983 */ /* 0x000ea60000100800 */
[----:B------:R-:W-:Y:S01]  /*af20*/  IMAD.X R5, R0, 0x1, R85, P5 ;  /* 0x0000000100057824 */ /* 0x000fe200028e0655 */
[----:B------:R-:W-:Y:S01]  /*af30*/  ISETP.NE.U32.AND P5, PT, R9, RZ, PT ;  /* 0x000000ff0900720c */ /* 0x000fe20003fa5070 */
[----:B------:R-:W2:Y:S04]  /*af40*/  LDL R85, [R1+0x104] ;  /* 0x0001040001557983 */ /* 0x000ea80000100800 */
[----:B------:R1:W-:Y:S02]  /*af50*/  LDGSTS.E [R8+0x2a00], [R4.64], P6 ;  /* 0x02a0000004087fae */ /* 0x0003e4000b121844 */
[----:B-1----:R-:W-:-:S02]  /*af60*/  IADD3 R4, P6, R2, R84, RZ ;  /* 0x0000005402047210 */ /* 0x002fc40007fde0ff */
        /* <DEDUP_REMOVED lines=14> */
[----:B------:R-:W-:Y:S02]  /*b050*/  IMAD.X R5, R0, 0x1, R10, P5 ;  /* 0x0000000100057824 */ /* 0x000fe400028e060a */
[----:B------:R-:W2:Y:S01]  /*b060*/  LDL R10, [R1+0x150] ;  /* 0x00015000010a7983 */ /* 0x000ea20000100800 */
[----:B------:R-:W-:Y:S02]  /*b070*/  ISETP.NE.U32.AND P6, PT, R9, RZ, PT ;  /* 0x000000ff0900720c */ /* 0x000fe40003fc5070 */
[----:B------:R-:W-:-:S11]  /*b080*/  ISETP.GT.AND P5, PT, R3, 0x16, PT ;  /* 0x000000160300780c */ /* 0x000fd60003fa4270 */
[----:B------:R1:W-:Y:S02]  /*b090*/  LDGSTS.E [R8+0x4800], [R4.64], P6 ;  /* 0x0480000004087fae */ /* 0x0003e4000b121844 */
[----:B-1----:R-:W-:Y:S02]  /*b0a0*/  SEL R5, RZ, 0x4, !P5 ;  /* 0x00000004ff057807 */ /* 0x002fe40006800000 */
[----:B------:R-:W-:Y:S02]  /*b0b0*/  IADD3 R4, P5, R2, R141, RZ ;  /* 0x0000008d02047210 */ /* 0x000fe40007fbe0ff */
[----:B------:R-:W-:Y:S01]  /*b0c0*/  SEL R9, R5, RZ, !P4 ;  /* 0x000000ff05097207 */ /* 0x000fe20006000000 */
[----:B------:R-:W2:Y:S02]  /*b0d0*/  LDL R141, [R1+0x14] ;  /* 0x00001400018d7983 */ /* 0x000ea40000100800 */
[----:B------:R-:W-:Y:S01]  /*b0e0*/  IMAD.X R5, R0, 0x1, R140, P5 ;  /* 0x0000000100057824 */ /* 0x000fe200028e068c */
[----:B------:R-:W-:Y:S01]  /*b0f0*/  ISETP.NE.U32.AND P5, PT, R9, RZ, PT ;  /* 0x000000ff0900720c */ /* 0x000fe20003fa5070 */
[----:B------:R-:W2:Y:S04]  /*b100*/  LDL R140, [R1+0x18] ;  /* 0x00001800018c7983 */ /* 0x000ea80000100800 */
[----:B------:R1:W-:Y:S02]  /*b110*/  LDGSTS.E [R8+0x4a00], [R4.64], P6 ;  /* 0x04a0000004087fae */ /* 0x0003e4000b121844 */
[----:B-1----:R-:W-:-:S02]  /*b120*/  IADD3 R4, P6, R2, R113, RZ ;  /* 0x0000007102047210 */ /* 0x002fc40007fde0ff */
[----:B------:R-:W2:Y:S03]  /*b130*/  LDL R113, [R1+0x1c] ;  /* 0x00001c0001717983 */ /* 0x000ea60000100800 */
[----:B---3--:R-:W-:Y:S01]  /*b140*/  IMAD.X R5, R0, 0x1, R112, P6 ;  /* 0x0000000100057824 */ /* 0x008fe200030e0670 */
[----:B------:R-:W-:Y:S01]  /*b150*/  ISETP.GT.AND P6, PT, R3, 0x1a, PT ;  /* 0x0000001a0300780c */ /* 0x000fe20003fc4270 */
[----:B------:R-:W3:Y:S04]  /*b160*/  LDL R112, [R1+0x20] ;  /* 0x0000200001707983 */ /* 0x000ee80000100800 */
[----:B------:R1:W-:Y:S02]  /*b170*/  LDGSTS.E [R8+0x5800], [R4.64], P5 ;  /* 0x0580000004087fae */ /* 0x0003e4000a921844 */
[----:B-1----:R-:W-:-:S02]  /*b180*/  SEL R5, RZ, 0x4, !P6 ;  /* 0x00000004ff057807 */ /* 0x002fc40007000000 */
[----:B----4-:R-:W-:Y:S02]  /*b190*/  IADD3 R4, P6, R2, R97, RZ ;  /* 0x0000006102047210 */ /* 0x010fe40007fde0ff */
[----:B------:R-:W-:Y:S01]  /*b1a0*/  SEL R9, R5, RZ, !P4 ;  /* 0x000000ff05097207 */ /* 0x000fe20006000000 */
[----:B------:R-:W4:Y:S02]  /*b1b0*/  LDL R97, [R1+0x54] ;  /* 0x0000540001617983 */ /* 0x000f240000100800 */
[----:B--2---:R-:W-:Y:S01]  /*b1c0*/  IMAD.X R5, R0, 0x1, R96, P6 ;  /* 0x0000000100057824 */ /* 0x004fe200030e0660 */
        /* <DEDUP_REMOVED lines=11> */
[----:B------:R-:W-:-:S03]  /*b280*/  SEL R9, R5, RZ, !P4 ;  /* 0x000000ff05097207 */ /* 0x000fc60006000000 */
[----:B------:R-:W-:Y:S01]  /*b290*/  IMAD.X R5, R0, 0x1, R16, P5 ;  /* 0x0000000100057824 */ /* 0x000fe200028e0610 */
[----:B------:R-:W-:Y:S02]  /*b2a0*/  ISETP.NE.U32.AND P5, PT, R9, RZ, PT ;  /* 0x000000ff0900720c */ /* 0x000fe40003fa5070 */
[----:B------:R-:W2:Y:S04]  /*b2b0*/  LDL R9, [R1+0x94] ;  /* 0x0000940001097983 */ /* 0x000ea80000100800 */
[----:B------:R1:W-:Y:S02]  /*b2c0*/  LDGSTS.E [R8+0x6a00], [R4.64], P6 ;  /* 0x06a0000004087fae */ /* 0x0003e4000b121844 */
[----:B-1----:R-:W-:-:S05]  /*b2d0*/  IADD3 R4, P6, R2, R13, RZ ;  /* 0x0000000d02047210 */ /* 0x002fca0007fde0ff */
[----:B------:R-:W-:-:S05]  /*b2e0*/  IMAD.X R5, R0, 0x1, R12, P6 ;  /* 0x0000000100057824 */ /* 0x000fca00030e060c */
[----:B------:R1:W-:Y:S01]  /*b2f0*/  LDGSTS.E [R8+0x7800], [R4.64], P5 ;  /* 0x0780000004087fae */ /* 0x0003e2000a921844 */
[C---:B------:R-:W-:Y:S03]  /*b300*/  HMMA.1688.F32.TF32 R12, R152.reuse, R14, R24 ;  /* 0x0000000e980c723c */ /* 0x040fe60000081018 */
[----:B------:R-:W2:Y:S04]  /*b310*/  LDL R27, [R1+0x9c] ;  /* 0x00009c00011b7983 */ /* 0x000ea80000100800 */
[----:B------:R-:W2:Y:S01]  /*b320*/  LDL R25, [R1+0xd4] ;  /* 0x0000d40001197983 */ /* 0x000ea20000100800 */
[----:B-1----:R-:W-:Y:S01]  /*b330*/  IADD3 R4, P6, R2, R11, RZ ;  /* 0x0000000b02047210 */ /* 0x002fe20007fde0ff */
[----:B------:R-:W-:Y:S02]  /*b340*/  HMMA.1688.F32.TF32 R16, R152, R18, R20 ;  /* 0x000000129810723c */ /* 0x000fe40000081014 */
[----:B------:R-:W2:Y:S04]  /*b350*/  LDL R11, [R1+0x98] ;  /* 0x00009800010b7983 */ /* 0x000ea80000100800 */
[----:B------:R-:W2:Y:S04]  /*b360*/  LDL R22, [R1+0xa0] ;  /* 0x0000a00001167983 */ /* 0x000ea80000100800 */
[----:B------:R-:W2:Y:S04]  /*b370*/  LDL R26, [R1+0xd8] ;  /* 0x0000d800011a7983 */ /* 0x000ea80000100800 */
[----:B------:R-:W2:Y:S04]  /*b380*/  LDL R24, [R1+0xdc] ;  /* 0x0000dc0001187983 */ /* 0x000ea80000100800 */
[----:B------:R-:W2:Y:S04]  /*b390*/  LDL R21, [R1+0xe0] ;  /* 0x0000e00001157983 */ /* 0x000ea80000100800 */
[----:B------:R-:W2:Y:S01]  /*b3a0*/  LDL R23, [R1+0x114] ;  /* 0x0001140001177983 */ /* 0x000ea20000100800 */
[----:B------:R-:W-:-:S03]  /*b3b0*/  IMAD.X R5, R0, 0x1, R10, P6 ;  /* 0x0000000100057824 */ /* 0x000fc600030e060a */
        /* <DEDUP_REMOVED lines=34> */
[----:B---3--:R-:W-:Y:S01]  /*b5e0*/  IMAD.X R5, R0, 0x1, R112, P5 ;  /* 0x0000000100057824 */ /* 0x008fe200028e0670 */
[----:B------:R-:W-:-:S04]  /*b5f0*/  ISETP.NE.U32.AND P5, PT, R8, RZ, PT ;  /* 0x000000ff0800720c */ /* 0x000fc80003fa5070 */
[----:B------:R4:W-:Y:S02]  /*b600*/  LDGSTS.E [R10+0x2e00], [R4.64], P6 ;  /* 0x02e00000040a7fae */ /* 0x0009e4000b121844 */
[----:B----4-:R-:W-:-:S05]  /*b610*/  IADD3 R4, P6, R2, R97, RZ ;  /* 0x0000006102047210 */ /* 0x010fca0007fde0ff */
[----:B--2---:R-:W-:Y:S01]  /*b620*/  IMAD.X R5, R0, 0x1, R96, P6 ;  /* 0x0000000100057824 */ /* 0x004fe200030e0660 */
        /* <DEDUP_REMOVED lines=9> */
[----:B------:R-:W2:Y:S01]  /*b6c0*/  LDL R9, [R1+0x11c] ;  /* 0x00011c0001097983 */ /* 0x000ea20000100800 */
[C---:B------:R-:W-:Y:S03]  /*b6d0*/  HMMA.1688.F32.TF32 R84, R152.reuse, R86, R28 ;  /* 0x000000569854723c */ /* 0x040fe6000008101c */
[----:B------:R-:W3:Y:S04]  /*b6e0*/  LDL R28, [R1+0x160] ;  /* 0x00016000011c7983 */ /* 0x000ee80000100800 */
[----:B------:R-:W4:Y:S01]  /*b6f0*/  LDL R31, [R1+0x190] ;  /* 0x00019000011f7983 */ /* 0x000f220000100800 */
[C---:B------:R-:W-:Y:S03]  /*b700*/  HMMA.1688.F32.TF32 R140, R152.reuse, R142, R144 ;  /* 0x0000008e988c723c */ /* 0x040fe60000081090 */
[----:B------:R-:W3:Y:S04]  /*b710*/  LDL R144, [R1+0x1b8] ;  /* 0x0001b80001907983 */ /* 0x000ee80000100800 */
[----:B------:R-:W3:Y:S01]  /*b720*/  LDL R145, [R1+0x1c4] ;  /* 0x0001c40001917983 */ /* 0x000ee20000100800 */
[C---:B------:R-:W-:Y:S03]  /*b730*/  HMMA.1688.F32.TF32 R112, R152.reuse, R114, R56 ;  /* 0x000000729870723c */ /* 0x040fe60000081038 */
[----:B------:R-:W3:Y:S04]  /*b740*/  LDL R59, [R1+0x1d4] ;  /* 0x0001d400013b7983 */ /* 0x000ee80000100800 */
[----:B------:R-:W3:Y:S04]  /*b750*/  LDL R58, [R1+0x1c8] ;  /* 0x0001c800013a7983 */ /* 0x000ee80000100800 */
[----:B------:R-:W3:Y:S01]  /*b760*/  LDL R57, [R1+0x16c] ;  /* 0x00016c0001397983 */ /* 0x000ee20000100800 */
[----:B------:R-:W-:Y:S03]  /*b770*/  HMMA.1688.F32.TF32 R96, R152, R98, R52 ;  /* 0x000000629860723c */ /* 0x000fe60000081034 */
[----:B------:R-:W3:Y:S04]  /*b780*/  LDL R56, [R1+0x17c] ;  /* 0x00017c0001387983 */ /* 0x000ee80000100800 */
[----:B------:R-:W3:Y:S01]  /*b790*/  LDL R55, [R1+0x170] ;  /* 0x0001700001377983 */ /* 0x000ee20000100800 */
[----:B------:R-:W-:Y:S01]  /*b7a0*/  IMAD.X R5, R0, 0x1, R11, P5 ;  /* 0x0000000100057824 */ /* 0x000fe200028e060b */
[----:B------:R-:W-:-:S02]  /*b7b0*/  ISETP.GT.AND P5, PT, R3, 0x17, PT ;  /* 0x000000170300780c */ /* 0x000fc40003fa4270 */
[----:B------:R-:W3:Y:S04]  /*b7c0*/  LDL R11, [R1+0x120] ;  /* 0x00012000010b7983 */ /* 0x000ee80000100800 */
[----:B------:R1:W-:Y:S04]  /*b7d0*/  LDGSTS.E [R10+0x4c00], [R4.64], P6 ;  /* 0x04c00000040a7fae */ /* 0x0003e8000b121844 */
[----:B------:R-:W4:Y:S04]  /*b7e0*/  LDL R54, [R1+0x18c] ;  /* 0x00018c0001367983 */ /* 0x000f280000100800 */
[----:B------:R-:W4:Y:S01]  /*b7f0*/  LDL R53, [R1+0x180] ;  /* 0x0001800001357983 */ /* 0x000f220000100800 */
[----:B-1----:R-:W-:-:S03]  /*b800*/  SEL R5, RZ, 0x4, !P5 ;  /* 0x00000004ff057807 */ /* 0x002fc60006800000 */
[----:B------:R-:W4:Y:S01]  /*b810*/  LDL R52, [R1+0x19c] ;  /* 0x00019c0001347983 */ /* 0x000f220000100800 */
[----:B------:R-:W-:Y:S02]  /*b820*/  IADD3 R4, P5, R2, R27, RZ ;  /* 0x0000001b02047210 */ /* 0x000fe40007fbe0ff */
[----:B------:R-:W-:Y:S01]  /*b830*/  SEL R8, R5, RZ, !P4 ;  /* 0x000000ff05087207 */ /* 0x000fe20006000000 */
[----:B------:R-:W4:Y:S02]  /*b840*/  LDL R27, [R1+0x178] ;  /* 0x00017800011b7983 */ /* 0x000f240000100800 */
[----:B------:R-:W-:Y:S01]  /*b850*/  IMAD.X R5, R0, 0x1, R22, P5 ;  /* 0x0000000100057824 */ /* 0x000fe200028e0616 */
[----:B------:R-:W-:Y:S01]  /*b860*/  ISETP.NE.U32.AND P5, PT, R8, RZ, PT ;  /* 0x000000ff0800720c */ /* 0x000fe20003fa5070 */
[----:B------:R-:W4:Y:S04]  /*b870*/  LDL R22, [R1+0x154] ;  /* 0x0001540001167983 */ /* 0x000f280000100800 */
[----:B------:R1:W-:Y:S04]  /*b880*/  LDGSTS.E [R10+0x4e00], [R4.64], P6 ;  /* 0x04e00000040a7fae */ /* 0x0003e8000b121844 */
[----:B------:R-:W4:Y:S04]  /*b890*/  LDL R30, [R1+0x1ac] ;  /* 0x0001ac00011e7983 */ /* 0x000f280000100800 */
[----:B------:R-:W4:Y:S01]  /*b8a0*/  LDL R29, [R1+0x1a0] ;  /* 0x0001a000011d7983 */ /* 0x000f220000100800 */
[----:B-1----:R-:W-:-:S03]  /*b8b0*/  IADD3 R4, P6, R2, R25, RZ ;  /* 0x0000001902047210 */ /* 0x002fc60007fde0ff */
[----:B------:R-:W4:Y:S02]  /*b8c0*/  LDL R25, [R1+0x158] ;  /* 0x0001580001197983 */ /* 0x000f240000100800 */
[----:B------:R-:W-:Y:S01]  /*b8d0*/  IMAD.X R5, R0, 0x1, R26, P6 ;  /* 0x0000000100057824 */ /* 0x000fe200030e061a */
[----:B------:R-:W-:-:S04]  /*b8e0*/  ISETP.GT.AND P6, PT, R3, 0x1b, PT ;  /* 0x0000001b0300780c */ /* 0x000fc80003fc4270 */
[----:B------:R1:W-:Y:S02]  /*b8f0*/  LDGSTS.E [R10+0x5c00], [R4.64], P5 ;  /* 0x05c00000040a7fae */ /* 0x0003e4000a921844 */
[----:B-1----:R-:W-:Y:S02]  /*b900*/  SEL R5, RZ, 0x4, !P6 ;  /* 0x00000004ff057807 */ /* 0x002fe40007000000 */
[----:B------:R-:W-:Y:S02]  /*b910*/  IADD3 R4, P6, R2, R24, RZ ;  /* 0x0000001802047210 */ /* 0x000fe40007fde0ff */
[----:B------:R-:W4:Y:S01]  /*b920*/  LDL R24, [R1+0x15c] ;  /* 0x00015c0001187983 */ /* 0x000f220000100800 */
[----:B------:R-:W-:Y:S02]  /*b930*/  SEL R8, R5, RZ, !P4 ;  /* 0x000000ff05087207 */ /* 0x000fe40006000000 */
[----:B------:R-:W-:Y:S02]  /*b940*/  IMAD.X R5, R0, 0x1, R21, P6 ;  /* 0x0000000100057824 */ /* 0x000fe400030e0615 */
[----:B------:R-:W4:Y:S04]  /*b950*/  LDL R21, [R1+0x164] ;  /* 0x0001640001157983 */ /* 0x000f280000100800 */
[----:B------:R1:W-:Y:S02]  /*b960*/  LDGSTS.E [R10+0x5e00], [R4.64], P5 ;  /* 0x05e00000040a7fae */ /* 0x0003e4000a921844 */
[----:B-1----:R-:W-:-:S02]  /*b970*/  IADD3 R4, P5, R2, R23, RZ ;  /* 0x0000001702047210 */ /* 0x002fc40007fbe0ff */
[----:B------:R-:W4:Y:S04]  /*b980*/  LDL R23, [R1+0x174] ;  /* 0x0001740001177983 */ /* 0x000f280000100800 */
[----:B------:R-:W1:Y:S01]  /*b990*/  S2R R26, SR_TID.X ;  /* 0x00000000001a7919 */ /* 0x000e620000002100 */
[----:B------:R-:W-:Y:S01]  /*b9a0*/  ISETP.NE.U32.AND P6, PT, R8, RZ, PT ;  /* 0x000000ff0800720c */ /* 0x000fe20003fc5070 */
[----:B------:R-:W-:Y:S02]  /*b9b0*/  IMAD.X R5, R0, 0x1, R20, P5 ;  /* 0x0000000100057824 */ /* 0x000fe400028e0614 */
[----:B------:R-:W4:Y:S10]  /*b9c0*/  LDL R20, [R1+0x168] ;  /* 0x0001680001147983 */ /* 0x000f340000100800 */
[----:B------:R2:W-:Y:S01]  /*b9d0*/  LDGSTS.E [R10+0x6c00], [R4.64], P6 ;  /* 0x06c00000040a7fae */ /* 0x0005e2000b121844 */
[----:B-1----:R-:W-:-:S02]  /*b9e0*/  LOP3.LUT R26, R26, 0x1f, RZ, 0xc0, !PT ;  /* 0x0000001f1a1a7812 */ /* 0x002fc400078ec0ff */
[----:B--2---:R-:W-:-:S05]  /*b9f0*/  IADD3 R8, P5, R2, R9, RZ ;  /* 0x0000000902087210 */ /* 0x004fca0007fbe0ff */
[----:B---3--:R-:W-:Y:S01]  /*ba00*/  IMAD.X R9, R0, 0x1, R11, P5 ;  /* 0x0000000100097824 */ /* 0x008fe200028e060b */
[----:B------:R-:W-:Y:S01]  /*ba10*/  ISETP.GT.AND P5, PT, R3, 0x1f, PT ;  /* 0x0000001f0300780c */ /* 0x000fe20003fa4270 */
[----:B------:R-:W2:Y:S03]  /*ba20*/  LDL R11, [R1+0x184] ;  /* 0x00018400010b7983 */ /* 0x000ea60000100800 */
[----:B------:R-:W-:Y:S01]  /*ba30*/  SEL R5, RZ, 0x4, !P5 ;  /* 0x00000004ff057807 */ /* 0x000fe20006800000 */
[----:B------:R1:W-:Y:S01]  /*ba40*/  LDGSTS.E [R10+0x6e00], [R8.64], P6 ;  /* 0x06e00000080a7fae */ /* 0x0003e2000b121844 */
[----:B------:R-:W-:-:S03]  /*ba50*/  ISETP.GE.AND P5, PT, R26, R3, PT ;  /* 0x000000031a00720c */ /* 0x000fc60003fa6270 */
[----:B------:R-:W3:Y:S01]  /*ba60*/  LDL R26, [R1+0x188] ;  /* 0x00018800011a7983 */ /* 0x000ee20000100800 */
[----:B-1----:R-:W-:Y:S02]  /*ba70*/  SEL R8, R5, RZ, !P4 ;  /* 0x000000ff05087207 */ /* 0x002fe40006000000 */
[----:B----4-:R-:W-:Y:S02]  /*ba80*/  IADD3 R4, P6, R2, R22, RZ ;  /* 0x0000001602047210 */ /* 0x010fe40007fde0ff */
[----:B------:R-:W4:Y:S03]  /*ba90*/  LDL R22, [R1+0x194] ;  /* 0x0001940001167983 */ /* 0x000f260000100800 */
[----:B------:R-:W-:Y:S01]  /*baa0*/  IMAD.X R5, R0, 0x1, R25, P6 ;  /* 0x0000000100057824 */ /* 0x000fe200030e0619 */
[----:B------:R-:W-:Y:S01]  /*bab0*/  ISETP.NE.U32.AND P6, PT, R8, RZ, PT ;  /* 0x000000ff0800720c */ /* 0x000fe20003fc5070 */
[----:B------:R-:W4:Y:S01]  /*bac0*/  LDL R25, [R1+0x1a4] ;  /* 0x0001a40001197983 */ /* 0x000f220000100800 */
[----:B------:R-:W-:-:S04]  /*bad0*/  SEL R8, RZ, 0x4, P5 ;  /* 0x00000004ff087807 */ /* 0x000fc80002800000 */
[----:B------:R-:W-:-:S04]  /*bae0*/  SEL R9, R8, RZ, !P4 ;  /* 0x000000ff08097207 */ /* 0x000fc80006000000 */
[----:B------:R-:W-:-:S03]  /*baf0*/  ISETP.NE.U32.AND P4, PT, R9, RZ, PT ;  /* 0x000000ff0900720c */ /* 0x000fc60003f85070 */
[----:B------:R1:W-:Y:S01]  /*bb00*/  LDGSTS.E [R10+0x7c00], [R4.64], P6 ;  /* 0x07c00000040a7fae */ /* 0x0003e2000b121844 */
[----:B------:R-:W-:-:S03]  /*bb10*/  IADD3 R8, P5, R2, R24, RZ ;  /* 0x0000001802087210 */ /* 0x000fc60007fbe0ff */
[----:B------:R-:W4:Y:S02]  /*bb20*/  LDL R24, [R1+0x198] ;  /* 0x0001980001187983 */ /* 0x000f240000100800 */
[----:B------:R-:W-:Y:S01]  /*bb30*/  IMAD.X R9, R0, 0x1, R28, P5 ;  /* 0x0000000100097824 */ /* 0x000fe200028e061c */
[C---:B-1----:R-:W-:Y:S01]  /*bb40*/  IADD3 R4, P5, R7.reuse, R21, RZ ;  /* 0x0000001507047210 */ /* 0x042fe20007fbe0ff */
[----:B------:R-:W4:Y:S04]  /*bb50*/  LDL R28, [R1+0x1b0] ;  /* 0x0001b000011c7983 */ /* 0x000f280000100800 */
[----:B------:R-:W4:Y:S04]  /*bb60*/  LDL R21, [R1+0x1b4] ;  /* 0x0001b40001157983 */ /* 0x000f280000100800 */
[----:B------:R1:W-:Y:S04]  /*bb70*/  LDGSTS.E [R10+0x7e00], [R8.64], P6 ;  /* 0x07e00000080a7fae */ /* 0x0003e8000b121844 */
[----:B------:R-:W0:Y:S01]  /*bb80*/  LDGDEPBAR ;  /* 0x00000000000079af */ /* 0x000e220000000000 */
[----:B-1----:R-:W-:-:S03]  /*bb90*/  IADD3 R8, P6, R7, R23, RZ ;  /* 0x0000001707087210 */ /* 0x002fc60007fde0ff */
[----:B------:R-:W4:Y:S01]  /*bba0*/  LDL R23, [R1+0x1a8] ;  /* 0x0001a80001177983 */ /* 0x000f220000100800 */
[C---:B------:R-:W-:Y:S02]  /*bbb0*/  IMAD.X R5, R6.reuse, 0x1, R20, P5 ;  /* 0x0000000106057824 */ /* 0x040fe400028e0614 */
[----:B------:R-:W-:Y:S02]  /*bbc0*/  IMAD R20, R197, 0x2000, R200 ;  /* 0x00002000c5147824 */ /* 0x000fe400078e02c8 */
[----:B------:R-:W-:Y:S02]  /*bbd0*/  IMAD.X R9, R6, 0x1, R27, P6 ;  /* 0x0000000106097824 */ /* 0x000fe400030e061b */
[----:B------:R-:W4:Y:S04]  /*bbe0*/  LDL R27, [R1+0x1cc] ;  /* 0x0001cc00011b7983 */ /* 0x000f280000100800 */
[----:B------:R4:W-:Y:S04]  /*bbf0*/  LDGSTS.E [R20+0x28000], [R4.64], P4 ;  /* 0x2800000004147fae */ /* 0x0009e8000a121844 */
[----:B------:R1:W-:Y:S01]  /*bc00*/  LDGSTS.E [R20+0x28400], [R8.64], P4 ;  /* 0x2840000008147fae */ /* 0x0003e2000a121844 */
[----:B--2---:R-:W-:-:S05]  /*bc10*/  IADD3 R10, P5, R7, R11, RZ ;  /* 0x0000000b070a7210 */ /* 0x004fca0007fbe0ff */
[----:B---3--:R-:W-:Y:S02]  /*bc20*/  IMAD.X R11, R6, 0x1, R26, P5 ;  /* 0x00000001060b7824 */ /* 0x008fe400028e061a */
[----:B------:R-:W2:Y:S04]  /*bc30*/  LDL R26, [R1+0x1c0] ;  /* 0x0001c000011a7983 */ /* 0x000ea80000100800 */
[----:B------:R3:W-:Y:S01]  /*bc40*/  LDGSTS.E [R20+0x28800], [R10.64], P4 ;  /* 0x288000000a147fae */ /* 0x0007e2000a121844 */
[----:B----4-:R-:W-:-:S03]  /*bc50*/  IADD3 R4, P6, R7, R22, RZ ;  /* 0x0000001607047210 */ /* 0x010fc60007fde0ff */
[----:B------:R-:W4:Y:S01]  /*bc60*/  LDL R22, [R1+0x1d8] ;  /* 0x0001d80001167983 */ /* 0x000f220000100800 */
[----:B-1----:R-:W-:-:S03]  /*bc70*/  IADD3 R8, P5, R7, R25, RZ ;  /* 0x0000001907087210 */ /* 0x002fc60007fbe0ff */
[----:B------:R-:W2:Y:S01]  /*bc80*/  LDL R25, [R1+0x1dc] ;  /* 0x0001dc0001197983 */ /* 0x000ea20000100800 */
[----:B------:R-:W-:-:S03]  /*bc90*/  IMAD.X R5, R6, 0x1, R24, P6 ;  /* 0x0000000106057824 */ /* 0x000fc600030e0618 */
[----:B------:R-:W2:Y:S04]  /*bca0*/  LDL R24, [R1+0x1d0] ;  /* 0x0001d00001187983 */ /* 0x000ea80000100800 */
[----:B------:R1:W-:Y:S01]  /*bcb0*/  LDGSTS.E [R20+0x28c00], [R4.64], P4 ;  /* 0x28c0000004147fae */ /* 0x0003e2000a121844 */
[----:B---3--:R-:W-:-:S03]  /*bcc0*/  IADD3 R10, P6, R7, R21, RZ ;  /* 0x00000015070a7210 */ /* 0x008fc60007fde0ff */
[----:B------:R-:W3:Y:S01]  /*bcd0*/  LDL R21, [R1+0x1bc] ;  /* 0x0001bc0001157983 */ /* 0x000ee20000100800 */
[----:B------:R-:W-:-:S03]  /*bce0*/  IMAD.X R9, R6, 0x1, R23, P5 ;  /* 0x0000000106097824 */ /* 0x000fc600028e0617 */
[----:B------:R-:W2:Y:S01]  /*bcf0*/  LDL R23, [R1+0x1e0] ;  /* 0x0001e00001177983 */ /* 0x000ea20000100800 */
[C---:B------:R-:W-:Y:S01]  /*bd00*/  IMAD.X R11, R6.reuse, 0x1, R144, P6 ;  /* 0x00000001060b7824 */ /* 0x040fe200030e0690 */
[C---:B-1----:R-:W-:Y:S02]  /*bd10*/  IADD3 R4, P5, R7.reuse, R145, RZ ;  /* 0x0000009107047210 */ /* 0x042fe40007fbe0ff */
[----:B------:R1:W-:Y:S03]  /*bd20*/  LDGSTS.E [R20+0x29000], [R8.64], P4 ;  /* 0x2900000008147fae */ /* 0x0003e6000a121844 */
[----:B------:R-:W-:Y:S01]  /*bd30*/  IMAD.X R5, R6, 0x1, R58, P5 ;  /* 0x0000000106057824 */ /* 0x000fe200028e063a */
[----:B------:R1:W-:Y:S04]  /*bd40*/  LDGSTS.E [R20+0x29400], [R10.64], P4 ;  /* 0x294000000a147fae */ /* 0x0003e8000a121844 */
[----:B------:R4:W-:Y:S01]  /*bd50*/  LDGSTS.E [R20+0x29800], [R4.64], P4 ;  /* 0x2980000004147fae */ /* 0x0009e2000a121844 */
[----:B-1----:R-:W-:-:S02]  /*bd60*/  IADD3 R8, P6, R7, R59, RZ ;  /* 0x0000003b07087210 */ /* 0x002fc40007fde0ff */
[----:B------:R-:W-:-:S05]  /*bd70*/  IADD3 R10, P5, R7, R57, RZ ;  /* 0x00000039070a7210 */ /* 0x000fca0007fbe0ff */
[----:B------:R-:W-:Y:S01]  /*bd80*/  IMAD.X R11, R6, 0x1, R55, P5 ;  /* 0x00000001060b7824 */ /* 0x000fe200028e0637 */
[----:B------:R-:W-:Y:S01]  /*bd90*/  IADD3 R203, R203, 0x1, RZ ;  /* 0x00000001cbcb7810 */ /* 0x000fe20007ffe0ff */
[----:B------:R-:W-:-:S04]  /*bda0*/  IMAD.MOV.U32 R196, RZ, RZ, c[0x0][0x18c] ;  /* 0x00006300ffc47624 */ /* 0x000fc800078e00ff */
[----:B------:R-:W-:-:S05]  /*bdb0*/  IMAD.SHL.U32 R196, R196, 0x20, RZ ;  /* 0x00000020c4c47824 */ /* 0x000fca00078e00ff */
[----:B------:R-:W-:Y:S02]  /*bdc0*/  SHF.R.S32.HI R179, RZ, 0x1f, R196 ;  /* 0x0000001fffb37819 */ /* 0x000fe400000114c4 */
[----:B------:R-:W-:Y:S01]  /*bdd0*/  SHF.R.S32.HI R196, RZ, 0x1f, R212 ;  /* 0x0000001fffc47819 */ /* 0x000fe200000114d4 */
[----:B------:R-:W-:Y:S01]  /*bde0*/  HMMA.1688.F32.TF32 R148, R152, R150, R168 ;  /* 0x000000969894723c */ /* 0x000fe200000810a8 */
[----:B------:R-:W-:Y:S01]  /*bdf0*/  IADD3 R3, R3, -0x20, RZ ;  /* 0xffffffe003037810 */ /* 0x000fe20007ffe0ff */
[----:B----4-:R-:W-:Y:S01]  /*be00*/  IMAD.X R9, R6, 0x1, R22, P6 ;  /* 0x0000000106097824 */ /* 0x010fe200030e0616 */
[----:B------:R-:W-:Y:S02]  /*be10*/  LOP3.LUT R22, R200, 0x40, RZ, 0x3c, !PT ;  /* 0x00000040c8167812 */ /* 0x000fe400078e3cff */
[----:B------:R-:W-:Y:S02]  /*be20*/  IADD3 R4, P6, R7, R56, RZ ;  /* 0x0000003807047210 */ /* 0x000fe40007fde0ff */
[----:B------:R1:W-:Y:S01]  /*be30*/  LDGSTS.E [R20+0x29c00], [R8.64], P4 ;  /* 0x29c0000008147fae */ /* 0x0003e2000a121844 */
[----:B------:R-:W-:-:S02]  /*be40*/  IMAD R22, R197, 0x2000, R22 ;  /* 0x00002000c5167824 */ /* 0x000fc400078e0216 */
[----:B------:R-:W-:-:S03]  /*be50*/  IMAD.X R5, R6, 0x1, R53, P6 ;  /* 0x0000000106057824 */ /* 0x000fc600030e0635 */
[----:B------:R4:W-:Y:S04]  /*be60*/  LDGSTS.E [R22+0x28200], [R10.64], P4 ;  /* 0x282000000a167fae */ /* 0x0009e8000a121844 */
[----:B------:R4:W-:Y:S01]  /*be70*/  LDGSTS.E [R22+0x28600], [R4.64], P4 ;  /* 0x2860000004167fae */ /* 0x0009e2000a121844 */
[C---:B-1----:R-:W-:Y:S02]  /*be80*/  IADD3 R8, P5, R7.reuse, R54, RZ ;  /* 0x0000003607087210 */ /* 0x042fe40007fbe0ff */
[----:B----4-:R-:W-:-:S03]  /*be90*/  IADD3 R10, P6, R7, R52, RZ ;  /* 0x00000034070a7210 */ /* 0x010fc60007fde0ff */
[C---:B------:R-:W-:Y:S01]  /*bea0*/  IMAD.X R9, R6.reuse, 0x1, R31, P5 ;  /* 0x0000000106097824 */ /* 0x040fe200028e061f */
[----:B------:R-:W-:Y:S01]  /*beb0*/  IADD3 R4, P5, R7, R30, RZ ;  /* 0x0000001e07047210 */ /* 0x000fe20007fbe0ff */
[----:B------:R-:W-:-:S03]  /*bec0*/  IMAD.X R11, R6, 0x1, R29, P6 ;  /* 0x00000001060b7824 */ /* 0x000fc600030e061d */
[----:B------:R1:W-:Y:S01]  /*bed0*/  LDGSTS.E [R22+0x28a00], [R8.64], P4 ;  /* 0x28a0000008167fae */ /* 0x0003e2000a121844 */
[----:B------:R-:W-:-:S03]  /*bee0*/  IMAD.X R5, R6, 0x1, R28, P5 ;  /* 0x0000000106057824 */ /* 0x000fc600028e061c */
[----:B------:R4:W-:Y:S04]  /*bef0*/  LDGSTS.E [R22+0x28e00], [R10.64], P4 ;  /* 0x28e000000a167fae */ /* 0x0009e8000a121844 */
[----:B------:R2:W-:Y:S01]  /*bf00*/  LDGSTS.E [R22+0x29200], [R4.64], P4 ;  /* 0x2920000004167fae */ /* 0x0005e2000a121844 */
[C---:B-1----:R-:W-:Y:S02]  /*bf10*/  IADD3 R8, P5, R7.reuse, R27, RZ ;  /* 0x0000001b07087210 */ /* 0x042fe40007fbe0ff */
[----:B---3--:R-:W-:-:S05]  /*bf20*/  IADD3 R20, P6, R7, R21, RZ ;  /* 0x0000001507147210 */ /* 0x008fca0007fde0ff */
[C---:B--2---:R-:W-:Y:S01]  /*bf30*/  IMAD.X R21, R6.reuse, 0x1, R26, P6 ;  /* 0x0000000106157824 */ /* 0x044fe200030e061a */
[----:B----4-:R-:W-:Y:S01]  /*bf40*/  IADD3 R10, P6, R7, R25, RZ ;  /* 0x00000019070a7210 */ /* 0x010fe20007fde0ff */
[----:B------:R-:W-:-:S03]  /*bf50*/  IMAD.X R9, R6, 0x1, R24, P5 ;  /* 0x0000000106097824 */ /* 0x000fc600028e0618 */
[----:B------:R1:W-:Y:S04]  /*bf60*/  LDGSTS.E [R22+0x29600], [R20.64], P4 ;  /* 0x2960000014167fae */ /* 0x0003e8000a121844 */
[----:B------:R1:W-:Y:S01]  /*bf70*/  LDGSTS.E [R22+0x29a00], [R8.64], P4 ;  /* 0x29a0000008167fae */ /* 0x0003e2000a121844 */
[----:B------:R-:W-:Y:S02]  /*bf80*/  IMAD.X R11, R6, 0x1, R23, P6 ;  /* 0x00000001060b7824 */ /* 0x000fe400030e0617 */
[----:B------:R-:W-:-:S03]  /*bf90*/  IMAD.MOV.U32 R23, RZ, RZ, c[0x0][0x18c] ;  /* 0x00006300ff177624 */ /* 0x000fc600078e00ff */
[----:B------:R1:W-:Y:S01]  /*bfa0*/  LDGSTS.E [R22+0x29e00], [R10.64], P4 ;  /* 0x29e000000a167fae */ /* 0x0003e2000a121844 */
[----:B------:R-:W-:Y:S01]  /*bfb0*/  ISETP.NE.U32.AND P4, PT, R207, R203, PT ;  /* 0x000000cbcf00720c */ /* 0x000fe20003f85070 */
[----:B------:R-:W-:Y:S01]  /*bfc0*/  IMAD.SHL.U32 R23, R23, 0x20, RZ ;  /* 0x0000002017177824 */ /* 0x000fe200078e00ff */
[C---:B------:R-:W-:Y:S01]  /*bfd0*/  LEA R2, P6, R212.reuse, R2, 0x2 ;  /* 0x00000002d4027211 */ /* 0x040fe200078c10ff */
[----:B------:R-:W0:Y:S03]  /*bfe0*/  LDGDEPBAR ;  /* 0x00000000000079af */ /* 0x000e260000000000 */
[C---:B------:R-:W-:Y:S02]  /*bff0*/  LEA R7, P5, R23.reuse, R7, 0x2 ;  /* 0x0000000717077211 */ /* 0x040fe400078a10ff */
[----:B------:R-:W-:Y:S02]  /*c000*/  SHF.L.U64.HI R24, R23, 0x2, R179 ;  /* 0x0000000217187819 */ /* 0x000fe400000102b3 */
[----:B------:R-:W-:-:S03]  /*c010*/  SHF.L.U64.HI R23, R212, 0x2, R196 ;  /* 0x00000002d4177819 */ /* 0x000fc600000102c4 */
[----:B------:R-:W-:Y:S02]  /*c020*/  IMAD.X R6, R6, 0x1, R24, P5 ;  /* 0x0000000106067824 */ /* 0x000fe400028e0618 */
[----:B------:R-:W-:Y:S01]  /*c030*/  IMAD.X R0, R0, 0x1, R23, P6 ;  /* 0x0000000100007824 */ /* 0x000fe200030e0617 */
[----:B-1----:R-:W-:Y:S01]  /*c040*/  @!P4 CALL.REL.NOINC `(.L_x_0) ;  /* 0x000000100000c944 */ /* 0x002fe20003c00000 */
[----:B------:R-:W-:Y:S05]  /*c050*/  BRA `(.L_x_1) ;  /* 0xffffd13000007947 */ /* 0x000fea000383ffff */
.L_x_0:
[----:B------:R-:W-:-:S04]  /*c060*/  DEPBAR.LE SB0, 0x0 ;  /* 0x000080000000791a */ /* 0x000fc80000000000 */
[----:B------:R-:W-:Y:S01]  /*c070*/  IMAD.MOV.U32 R6, RZ, RZ, R68 ;  /* 0x000000ffff067224 */ /* 0x000fe200078e0044 */
[C---:B------:R-:W-:Y:S01]  /*c080*/  LOP3.LUT R3, R215.reuse, 0x20, RZ, 0x3c, !PT ;  /* 0x00000020d7037812 */ /* 0x040fe200078e3cff */
[----:B------:R-:W-:Y:S01]  /*c090*/  IMAD.MOV.U32 R7, RZ, RZ, R69 ;  /* 0x000000ffff077224 */ /* 0x000fe200078e0045 */
[C---:B------:R-:W-:Y:S01]  /*c0a0*/  LOP3.LUT R2, R215.reuse, 0x40, RZ, 0x3c, !PT ;  /* 0x00000040d7027812 */ /* 0x040fe200078e3cff */
[----:B------:R-:W-:Y:S01]  /*c0b0*/  IMAD.MOV.U32 R10, RZ, RZ, R64 ;  /* 0x000000ffff0a7224 */ /* 0x000fe200078e0040 */
[----:B------:R-:W-:Y:S01]  /*c0c0*/  LOP3.LUT R0, R215, 0x60, RZ, 0x3c, !PT ;  /* 0x00000060d7007812 */ /* 0x000fe200078e3cff */
[----:B------:R-:W-:Y:S01]  /*c0d0*/  IMAD.MOV.U32 R11, RZ, RZ, R65 ;  /* 0x000000ffff0b7224 */ /* 0x000fe200078e0041 */
[----:B------:R-:W-:Y:S01]  /*c0e0*/  ISETP.GE.AND P5, PT, R201, c[0x0][0x178], PT ;  /* 0x00005e00c9007a0c */ /* 0x000fe20003fa6270 */
[----:B------:R-:W-:Y:S01]  /*c0f0*/  IMAD.MOV.U32 R4, RZ, RZ, R116 ;  /* 0x000000ffff047224 */ /* 0x000fe200078e0074 */
[C---:B------:R-:W-:Y:S01]  /*c100*/  ISETP.GE.AND P6, PT, R199.reuse, c[0x0][0x17c], PT ;  /* 0x00005f00c7007a0c */ /* 0x040fe20003fc6270 */
[----:B------:R-:W-:Y:S01]  /*c110*/  IMAD.MOV.U32 R5, RZ, RZ, R117 ;  /* 0x000000ffff057224 */ /* 0x000fe200078e0075 */
[----:B------:R-:W-:Y:S01]  /*c120*/  BAR.SYNC.DEFER_BLOCKING 0x0 ;  /* 0x0000000000007b1d */ /* 0x000fe20000010000 */
[----:B------:R-:W-:Y:S01]  /*c130*/  IMAD.MOV.U32 R68, RZ, RZ, R118 ;  /* 0x000000ffff447224 */ /* 0x000fe200078e0076 */
[----:B------:R-:W-:Y:S01]  /*c140*/  ISETP.LT.AND P5, PT, R199, c[0x0][0x17c], !P5 ;  /* 0x00005f00c7007a0c */ /* 0x000fe20006fa1270 */
[----:B------:R-:W-:Y:S01]  /*c150*/  IMAD.MOV.U32 R69, RZ, RZ, R119 ;  /* 0x000000ffff457224 */ /* 0x000fe200078e0077 */
[----:B------:R-:W-:Y:S01]  /*c160*/  ISETP.LT.AND P6, PT, R202, c[0x0][0x178], !P6 ;  /* 0x00005e00ca007a0c */ /* 0x000fe200077c1270 */
[----:B-1----:R-:W-:-:S02]  /*c170*/  IMAD.MOV.U32 R8, RZ, RZ, R36 ;  /* 0x000000ffff087224 */ /* 0x002fc400078e0024 */
[----:B------:R-:W-:Y:S02]  /*c180*/  IMAD.MOV.U32 R9, RZ, RZ, R37 ;  /* 0x000000ffff097224 */ /* 0x000fe400078e0025 */
[----:B------:R-:W-:Y:S02]  /*c190*/  IMAD.MOV.U32 R64, RZ, RZ, R38 ;  /* 0x000000ffff407224 */ /* 0x000fe400078e0026 */
[----:B------:R-:W-:Y:S02]  /*c1a0*/  IMAD.MOV.U32 R65, RZ, RZ, R39 ;  /* 0x000000ffff417224 */ /* 0x000fe400078e0027 */
[----:B------:R-:W-:Y:S02]  /*c1b0*/  IMAD.MOV.U32 R30, RZ, RZ, R16 ;  /* 0x000000ffff1e7224 */ /* 0x000fe400078e0010 */
[----:B------:R-:W-:Y:S02]  /*c1c0*/  IMAD.MOV.U32 R31, RZ, RZ, R17 ;  /* 0x000000ffff1f7224 */ /* 0x000fe400078e0011 */
[----:B------:R-:W-:-:S02]  /*c1d0*/  IMAD.MOV.U32 R38, RZ, RZ, R18 ;  /* 0x000000ffff267224 */ /* 0x000fc400078e0012 */
[----:B------:R-:W-:Y:S02]  /*c1e0*/  IMAD.MOV.U32 R39, RZ, RZ, R19 ;  /* 0x000000ffff277224 */ /* 0x000fe400078e0013 */
[----:B------:R-:W-:Y:S02]  /*c1f0*/  IMAD.MOV.U32 R26, RZ, RZ, R40 ;  /* 0x000000ffff1a7224 */ /* 0x000fe400078e0028 */
[----:B------:R-:W-:Y:S01]  /*c200*/  IMAD.MOV.U32 R27, RZ, RZ, R41 ;  /* 0x000000ffff1b7224 */ /* 0x000fe200078e0029 */
[----:B------:R-:W-:Y:S01]  /*c210*/  STS.128 [R205], R4 ;  /* 0x00000004cd007388 */ /* 0x000fe20000000c00 */
[----:B------:R-:W-:Y:S02]  /*c220*/  IMAD.MOV.U32 R24, RZ, RZ, R48 ;  /* 0x000000ffff187224 */ /* 0x000fe400078e0030 */
[----:B------:R-:W-:Y:S01]  /*c230*/  IMAD.MOV.U32 R25, RZ, RZ, R49 ;  /* 0x000000ffff197224 */ /* 0x000fe200078e0031 */
[----:B------:R1:W-:Y:S01]  /*c240*/  STS.128 [R205+0x80], R68 ;  /* 0x00008044cd007388 */ /* 0x0003e20000000c00 */
[----:B------:R-:W-:-:S02]  /*c250*/  IMAD.MOV.U32 R40, RZ, RZ, R50 ;  /* 0x000000ffff287224 */ /* 0x000fc400078e0032 */
[----:B------:R-:W-:Y:S01]  /*c260*/  IMAD.MOV.U32 R41, RZ, RZ, R51 ;  /* 0x000000ffff297224 */ /* 0x000fe200078e0033 */
[----:B------:R-:W-:Y:S01]  /*c270*/  STS.128 [R205+0x400], R8 ;  /* 0x00040008cd007388 */ /* 0x000fe20000000c00 */
[----:B------:R-:W-:Y:S02]  /*c280*/  IMAD.MOV.U32 R28, RZ, RZ, R180 ;  /* 0x000000ffff1c7224 */ /* 0x000fe400078e00b4 */
[----:B------:R-:W-:Y:S01]  /*c290*/  IMAD.MOV.U32 R29, RZ, RZ, R181 ;  /* 0x000000ffff1d7224 */ /* 0x000fe200078e00b5 */
[----:B------:R-:W-:Y:S01]  /*c2a0*/  STS.128 [R205+0x480], R64 ;  /* 0x00048040cd007388 */ /* 0x000fe20000000c00 */
[----:B------:R-:W-:Y:S02]  /*c2b0*/  IMAD.MOV.U32 R36, RZ, RZ, R182 ;  /* 0x000000ffff247224 */ /* 0x000fe400078e00b6 */
[----:B------:R-:W-:Y:S01]  /*c2c0*/  IMAD.MOV.U32 R37, RZ, RZ, R183 ;  /* 0x000000ffff257224 */ /* 0x000fe200078e00b7 */
[----:B------:R-:W-:Y:S01]  /*c2d0*/  BAR.SYNC.DEFER_BLOCKING 0x0 ;  /* 0x0000000000007b1d */ /* 0x000fe20000010000 */
[----:B------:R-:W-:-:S02]  /*c2e0*/  IMAD.MOV.U32 R50, RZ, RZ, R72 ;  /* 0x000000ffff327224 */ /* 0x000fc400078e0048 */
        /* <DEDUP_REMOVED lines=8> */
[----:B------:R-:W-:Y:S02]  /*c370*/  IMAD.MOV.U32 R59, RZ, RZ, R85 ;  /* 0x000000ffff3b7224 */ /* 0x000fe400078e0055 */
[----:B------:R-:W-:Y:S02]  /*c380*/  IMAD.MOV.U32 R52, RZ, RZ, R44 ;  /* 0x000000ffff347224 */ /* 0x000fe400078e002c */
[----:B------:R-:W-:Y:S01]  /*c390*/  IMAD.MOV.U32 R53, RZ, RZ, R45 ;  /* 0x000000ffff357224 */ /* 0x000fe200078e002d */
[----:B------:R-:W2:Y:S01]  /*c3a0*/  LDS.128 R20, [R215] ;  /* 0x00000000d7147984 */ /* 0x000ea20000000c00 */
[----:B------:R-:W-:-:S02]  /*c3b0*/  IMAD.MOV.U32 R80, RZ, RZ, R46 ;  /* 0x000000ffff507224 */ /* 0x000fc400078e002e */
[----:B------:R-:W-:Y:S01]  /*c3c0*/  IMAD.MOV.U32 R81, RZ, RZ, R47 ;  /* 0x000000ffff517224 */ /* 0x000fe200078e002f */
[----:B------:R-:W-:Y:S01]  /*c3d0*/  LDS.128 R16, [R3] ;  /* 0x0000000003107984 */ /* 0x000fe20000000c00 */
[----:B------:R-:W-:Y:S02]  /*c3e0*/  IMAD.MOV.U32 R56, RZ, RZ, R12 ;  /* 0x000000ffff387224 */ /* 0x000fe400078e000c */
[----:B------:R-:W-:Y:S01]  /*c3f0*/  IMAD.MOV.U32 R57, RZ, RZ, R13 ;  /* 0x000000ffff397224 */ /* 0x000fe200078e000d */
[----:B------:R-:W-:Y:S01]  /*c400*/  LDS.128 R8, [R2] ;  /* 0x0000000002087984 */ /* 0x000fe20000000c00 */
[----:B------:R-:W-:Y:S02]  /*c410*/  IMAD.MOV.U32 R84, RZ, RZ, R14 ;  /* 0x000000ffff547224 */ /* 0x000fe400078e000e */
[----:B------:R-:W-:Y:S01]  /*c420*/  IMAD.MOV.U32 R85, RZ, RZ, R15 ;  /* 0x000000ffff557224 */ /* 0x000fe200078e000f */
[----:B------:R-:W-:Y:S01]  /*c430*/  LDS.128 R4, [R0] ;  /* 0x0000000000047984 */ /* 0x000fe20000000c00 */
[----:B-1----:R-:W-:-:S02]  /*c440*/  IMAD.MOV.U32 R70, RZ, RZ, R104 ;  /* 0x000000ffff467224 */ /* 0x002fc400078e0068 */
[----:B------:R-:W-:Y:S01]  /*c450*/  IMAD.MOV.U32 R71, RZ, RZ, R105 ;  /* 0x000000ffff477224 */ /* 0x000fe200078e0069 */
[----:B------:R-:W-:Y:S01]  /*c460*/  BAR.SYNC.DEFER_BLOCKING 0x0 ;  /* 0x0000000000007b1d */ /* 0x000fe20000010000 */
        /* <DEDUP_REMOVED lines=9> */
[----:B------:R-:W-:Y:S02]  /*c500*/  IMAD.MOV.U32 R113, RZ, RZ, R99 ;  /* 0x000000ffff717224 */ /* 0x000fe400078e0063 */
[----:B------:R-:W-:-:S02]  /*c510*/  IMAD.MOV.U32 R98, RZ, RZ, R132 ;  /* 0x000000ffff627224 */ /* 0x000fc400078e0084 */
[----:B------:R-:W-:Y:S01]  /*c520*/  IMAD.MOV.U32 R99, RZ, RZ, R133 ;  /* 0x000000ffff637224 */ /* 0x000fe200078e0085 */
[----:B------:R-:W-:Y:S01]  /*c530*/  STS.128 [R205], R24 ;  /* 0x00000018cd007388 */ /* 0x000fe20000000c00 */
[----:B------:R-:W-:Y:S02]  /*c540*/  IMAD.MOV.U32 R96, RZ, RZ, R128 ;  /* 0x000000ffff607224 */ /* 0x000fe400078e0080 */
[----:B------:R-:W-:Y:S01]  /*c550*/  IMAD.MOV.U32 R97, RZ, RZ, R129 ;  /* 0x000000ffff617224 */ /* 0x000fe200078e0081 */
[----:B------:R1:W-:Y:S01]  /*c560*/  STS.128 [R205+0x80], R40 ;  /* 0x00008028cd007388 */ /* 0x0003e20000000c00 */
[----:B------:R-:W-:Y:S02]  /*c570*/  IMAD.MOV.U32 R132, RZ, RZ, R130 ;  /* 0x000000ffff847224 */ /* 0x000fe400078e0082 */
[----:B------:R-:W-:Y:S01]  /*c580*/  IMAD.MOV.U32 R133, RZ, RZ, R131 ;  /* 0x000000ffff857224 */ /* 0x000fe200078e0083 */
[----:B------:R-:W-:Y:S01]  /*c590*/  STS.128 [R205+0x400], R28 ;  /* 0x0004001ccd007388 */ /* 0x000fe20000000c00 */
[----:B------:R-:W-:-:S02]  /*c5a0*/  IMAD.MOV.U32 R130, RZ, RZ, R120 ;  /* 0x000000ffff827224 */ /* 0x000fc400078e0078 */
[----:B------:R-:W-:Y:S01]  /*c5b0*/  IMAD.MOV.U32 R131, RZ, RZ, R121 ;  /* 0x000000ffff837224 */ /* 0x000fe200078e0079 */
[----:B------:R-:W-:Y:S01]  /*c5c0*/  STS.128 [R205+0x480], R36 ;  /* 0x00048024cd007388 */ /* 0x000fe20000000c00 */
[----:B------:R-:W-:Y:S02]  /*c5d0*/  IMAD.MOV.U32 R120, RZ, RZ, R138 ;  /* 0x000000ffff787224 */ /* 0x000fe400078e008a */
[----:B------:R-:W-:Y:S01]  /*c5e0*/  IMAD.MOV.U32 R121, RZ, RZ, R139 ;  /* 0x000000ffff797224 */ /* 0x000fe200078e008b */
[----:B------:R-:W-:Y:S01]  /*c5f0*/  BAR.SYNC.DEFER_BLOCKING 0x0 ;  /* 0x0000000000007b1d */ /* 0x000fe20000010000 */
[----:B------:R-:W-:Y:S02]  /*c600*/  IMAD.MOV.U32 R128, RZ, RZ, R136 ;  /* 0x000000ffff807224 */ /* 0x000fe400078e0088 */
[----:B------:R-:W-:Y:S02]  /*c610*/  IMAD.MOV.U32 R129, RZ, RZ, R137 ;  /* 0x000000ffff817224 */ /* 0x000fe400078e0089 */
        /* <DEDUP_REMOVED lines=10> */
[----:B------:R-:W1:Y:S01]  /*c6c0*/  LDS.128 R36, [R215] ;  /* 0x00000000d7247984 */ /* 0x000e620000000c00 */
[----:B------:R-:W-:Y:S02]  /*c6d0*/  IMAD.MOV.U32 R140, RZ, RZ, R150 ;  /* 0x000000ffff8c7224 */ /* 0x000fe400078e0096 */
[----:B------:R-:W-:Y:S01]  /*c6e0*/  IMAD.MOV.U32 R141, RZ, RZ, R151 ;  /* 0x000000ffff8d7224 */ /* 0x000fe200078e0097 */
[----:B------:R-:W3:Y:S01]  /*c6f0*/  LDS.128 R32, [R3] ;  /* 0x0000000003207984 */ /* 0x000ee20000000c00 */
[----:B------:R-:W-:-:S02]  /*c700*/  IMAD R116, R201, c[0x0][0x194], RZ ;  /* 0x00006500c9747a24 */ /* 0x000fc400078e02ff */
[----:B------:R-:W-:Y:S01]  /*c710*/  IMAD.MOV.U32 R117, RZ, RZ, c[0x0][0x194] ;  /* 0x00006500ff757624 */ /* 0x000fe200078e00ff */
[----:B------:R-:W4:Y:S02]  /*c720*/  LDS.128 R28, [R2] ;  /* 0x00000000021c7984 */ /* 0x000f240000000c00 */
[C---:B------:R-:W-:Y:S01]  /*c730*/  LEA R118, P4, R116.reuse, c[0x0][0x170], 0x2 ;  /* 0x00005c0074767a11 */ /* 0x040fe200078810ff */
[----:B------:R-:W-:Y:S01]  /*c740*/  IMAD R117, R117, 0x80, R116 ;  /* 0x0000008075757824 */ /* 0x000fe200078e0274 */
[----:B------:R-:W5:Y:S02]  /*c750*/  LDS.128 R24, [R0] ;  /* 0x0000000000187984 */ /* 0x000f640000000c00 */
[----:B------:R-:W-:Y:S02]  /*c760*/  LEA.HI.X.SX32 R119, R116, c[0x0][0x174], 0x2, P4 ;  /* 0x00005d0074777a11 */ /* 0x000fe400020f16ff */
[----:B------:R-:W-:Y:S01]  /*c770*/  BAR.SYNC.DEFER_BLOCKING 0x0 ;  /* 0x0000000000007b1d */ /* 0x000fe20000010000 */
[----:B------:R-:W-:-:S04]  /*c780*/  LEA R116, P4, R117, c[0x0][0x170], 0x2 ;  /* 0x00005c0075747a11 */ /* 0x000fc800078810ff */
[----:B------:R-:W-:Y:S02]  /*c790*/  LEA.HI.X.SX32 R117, R117, c[0x0][0x174], 0x2, P4 ;  /* 0x00005d0075757a11 */ /* 0x000fe400020f16ff */
[----:B------:R-:W-:Y:S02]  /*c7a0*/  ISETP.LT.AND P4, PT, R201, c[0x0][0x178], !P0 ;  /* 0x00005e00c9007a0c */ /* 0x000fe40004781270 */
[----:B------:R-:W-:Y:S01]  /*c7b0*/  ISETP.LT.AND P0, PT, R202, c[0x0][0x178], !P0 ;  /* 0x00005e00ca007a0c */ /* 0x000fe20004701270 */
[----:B------:R-:W-:Y:S04]  /*c7c0*/  STS.128 [R205], R48 ;  /* 0x00000030cd007388 */ /* 0x000fe80000000c00 */
[----:B------:R1:W-:Y:S04]  /*c7d0*/  STS.128 [R205+0x80], R72 ;  /* 0x00008048cd007388 */ /* 0x0003e80000000c00 */
[----:B------:R-:W-:Y:S04]  /*c7e0*/  STS.128 [R205+0x400], R40 ;  /* 0x00040028cd007388 */ /* 0x000fe80000000c00 */
[----:B------:R-:W-:Y:S04]  /*c7f0*/  STS.128 [R205+0x480], R76 ;  /* 0x0004804ccd007388 */ /* 0x000fe80000000c00 */
[----:B------:R-:W-:Y:S01]  /*c800*/  BAR.SYNC.DEFER_BLOCKING 0x0 ;  /* 0x0000000000007b1d */ /* 0x000fe20000010000 */
[----:B-1----:R-:W-:-:S02]  /*c810*/  IMAD.MOV.U32 R74, RZ, RZ, R164 ;  /* 0x000000ffff4a7224 */ /* 0x002fc400078e00a4 */
[----:B------:R-:W-:Y:S02]  /*c820*/  IMAD.MOV.U32 R75, RZ, RZ, R165 ;  /* 0x000000ffff4b7224 */ /* 0x000fe400078e00a5 */
[----:B------:R-:W-:Y:S02]  /*c830*/  IMAD.MOV.U32 R72, RZ, RZ, R108 ;  /* 0x000000ffff487224 */ /* 0x000fe400078e006c */
[----:B------:R-:W-:Y:S02]  /*c840*/  IMAD.MOV.U32 R73, RZ, RZ, R109 ;  /* 0x000000ffff497224 */ /* 0x000fe400078e006d */
[----:B------:R-:W-:Y:S02]  /*c850*/  IMAD.MOV.U32 R164, RZ, RZ, R110 ;  /* 0x000000ffffa47224 */ /* 0x000fe400078e006e */
[----:B------:R-:W-:Y:S01]  /*c860*/  IMAD.MOV.U32 R165, RZ, RZ, R111 ;  /* 0x000000ffffa57224 */ /* 0x000fe200078e006f */
[----:B------:R-:W1:Y:S04]  /*c870*/  LDS.128 R48, [R215] ;  /* 0x00000000d7307984 */ /* 0x000e680000000c00 */
[----:B------:R-:W-:Y:S04]  /*c880*/  LDS.128 R44, [R3] ;  /* 0x00000000032c7984 */ /* 0x000fe80000000c00 */
[----:B------:R-:W-:Y:S04]  /*c890*/  LDS.128 R40, [R2] ;  /* 0x0000000002287984 */ /* 0x000fe80000000c00 */
[----:B------:R-:W-:Y:S04]  /*c8a0*/  LDS.128 R12, [R0] ;  /* 0x00000000000c7984 */ /* 0x000fe80000000c00 */
[----:B------:R-:W-:Y:S06]  /*c8b0*/  BAR.SYNC.DEFER_BLOCKING 0x0 ;  /* 0x0000000000007b1d */ /* 0x000fec0000010000 */
[----:B------:R-:W-:Y:S04]  /*c8c0*/  STS.128 [R205], R52 ;  /* 0x00000034cd007388 */ /* 0x000fe80000000c00 */
[----:B------:R-:W-:Y:S04]  /*c8d0*/  STS.128 [R205+0x80], R80 ;  /* 0x00008050cd007388 */ /* 0x000fe80000000c00 */
[----:B------:R-:W-:Y:S04]  /*c8e0*/  STS.128 [R205+0x400], R56 ;  /* 0x00040038cd007388 */ /* 0x000fe80000000c00 */
[----:B------:R1:W-:Y:S04]  /*c8f0*/  STS.128 [R205+0x480], R84 ;  /* 0x00048054cd007388 */ /* 0x0003e80000000c00 */
[----:B------:R-:W-:Y:S01]  /*c900*/  BAR.SYNC.DEFER_BLOCKING 0x0 ;  /* 0x0000000000007b1d */ /* 0x000fe20000010000 */
[----:B-1----:R-:W-:-:S02]  /*c910*/  IMAD.MOV.U32 R86, RZ, RZ, R100 ;  /* 0x000000ffff567224 */ /* 0x002fc400078e0064 */
[----:B------:R-:W-:Y:S02]  /*c920*/  IMAD.MOV.U32 R87, RZ, RZ, R101 ;  /* 0x000000ffff577224 */ /* 0x000fe400078e0065 */
[----:B------:R-:W-:Y:S02]  /*c930*/  IMAD.MOV.U32 R84, RZ, RZ, R92 ;  /* 0x000000ffff547224 */ /* 0x000fe400078e005c */
[----:B------:R-:W-:Y:S02]  /*c940*/  IMAD.MOV.U32 R85, RZ, RZ, R93 ;  /* 0x000000ffff557224 */ /* 0x000fe400078e005d */
[----:B------:R-:W-:Y:S02]  /*c950*/  IMAD.MOV.U32 R100, RZ, RZ, R94 ;  /* 0x000000ffff647224 */ /* 0x000fe400078e005e */
[----:B------:R-:W-:Y:S01]  /*c960*/  IMAD.MOV.U32 R101, RZ, RZ, R95 ;  /* 0x000000ffff657224 */ /* 0x000fe200078e005f */
[----:B------:R-:W1:Y:S01]  /*c970*/  LDS.128 R64, [R215] ;  /* 0x00000000d7407984 */ /* 0x000e620000000c00 */
[----:B------:R-:W-:-:S02]  /*c980*/  IMAD.MOV.U32 R94, RZ, RZ, R124 ;  /* 0x000000ffff5e7224 */ /* 0x000fc400078e007c */
[----:B------:R-:W-:Y:S01]  /*c990*/  IMAD.MOV.U32 R95, RZ, RZ, R125 ;  /* 0x000000ffff5f7224 */ /* 0x000fe200078e007d */
[----:B------:R-:W1:Y:S01]  /*c9a0*/  LDS.128 R60, [R3] ;  /* 0x00000000033c7984 */ /* 0x000e620000000c00 */
[----:B------:R-:W-:Y:S02]  /*c9b0*/  IMAD.MOV.U32 R92, RZ, RZ, R172 ;  /* 0x000000ffff5c7224 */ /* 0x000fe400078e00ac */
[----:B------:R-:W-:Y:S01]  /*c9c0*/  IMAD.MOV.U32 R93, RZ, RZ, R173 ;  /* 0x000000ffff5d7224 */ /* 0x000fe200078e00ad */
[----:B------:R-:W1:Y:S01]  /*c9d0*/  LDS.128 R56, [R2] ;  /* 0x0000000002387984 */ /* 0x000e620000000c00 */
[----:B------:R-:W-:Y:S02]  /*c9e0*/  IMAD.MOV.U32 R124, RZ, RZ, R174 ;  /* 0x000000ffff7c7224 */ /* 0x000fe400078e00ae */
[----:B------:R-:W-:Y:S01]  /*c9f0*/  IMAD.MOV.U32 R125, RZ, RZ, R175 ;  /* 0x000000ffff7d7224 */ /* 0x000fe200078e00af */
[----:B------:R-:W1:Y:S04]  /*ca00*/  LDS.128 R52, [R0] ;  /* 0x0000000000347984 */ /* 0x000e680000000c00 */
[----:B------:R-:W-:Y:S06]  /*ca10*/  BAR.SYNC.DEFER_BLOCKING 0x0 ;  /* 0x0000000000007b1d */ /* 0x000fec0000010000 */
[----:B------:R-:W-:Y:S04]  /*ca20*/  STS.128 [R205], R68 ;  /* 0x00000044cd007388 */ /* 0x000fe80000000c00 */
[----:B------:R-:W-:Y:S04]  /*ca30*/  STS.128 [R205+0x80], R104 ;  /* 0x00008068cd007388 */ /* 0x000fe80000000c00 */
[----:B------:R-:W-:Y:S04]  /*ca40*/  STS.128 [R205+0x400], R72 ;  /* 0x00040048cd007388 */ /* 0x000fe80000000c00 */
[----:B------:R-:W-:Y:S04]  /*ca50*/  STS.128 [R205+0x480], R164 ;  /* 0x000480a4cd007388 */ /* 0x000fe80000000c00 */
[----:B------:R-:W-:Y:S06]  /*ca60*/  BAR.SYNC.DEFER_BLOCKING 0x0 ;  /* 0x0000000000007b1d */ /* 0x000fec0000010000 */
        /* <DEDUP_REMOVED lines=8> */
[----:B------:R-:W-:Y:S04]  /*caf0*/  STS.128 [R205+0x480], R112 ;  /* 0x00048070cd007388 */ /* 0x000fe80000000c00 */
[----:B------:R-:W-:Y:S06]  /*cb00*/  BAR.SYNC.DEFER_BLOCKING 0x0 ;  /* 0x0000000000007b1d */ /* 0x000fec0000010000 */
[----:B------:R-:W1:Y:S04]  /*cb10*/  LDS.128 R112, [R215] ;  /* 0x00000000d7707984 */ /* 0x000e680000000c00 */
[----:B------:R-:W1:Y:S04]  /*cb20*/  LDS.128 R108, [R3] ;  /* 0x00000000036c7984 */ /* 0x000e680000000c00 */
[----:B------:R-:W1:Y:S04]  /*cb30*/  LDS.128 R104, [R2] ;  /* 0x0000000002687984 */ /* 0x000e680000000c00 */
[----:B------:R-:W1:Y:S04]  /*cb40*/  LDS.128 R84, [R0] ;  /* 0x0000000000547984 */ /* 0x000e680000000c00 */
[----:B------:R-:W-:Y:S06]  /*cb50*/  BAR.SYNC.DEFER_BLOCKING 0x0 ;  /* 0x0000000000007b1d */ /* 0x000fec0000010000 */
[----:B------:R-:W-:Y:S04]  /*cb60*/  STS.128 [R205], R92 ;  /* 0x0000005ccd007388 */ /* 0x000fe80000000c00 */
[----:B------:R1:W-:Y:S04]  /*cb70*/  STS.128 [R205+0x80], R124 ;  /* 0x0000807ccd007388 */ /* 0x0003e80000000c00 */
[----:B------:R-:W-:Y:S04]  /*cb80*/  STS.128 [R205+0x400], R96 ;  /* 0x00040060cd007388 */ /* 0x000fe80000000c00 */
[----:B------:R-:W-:Y:S04]  /*cb90*/  STS.128 [R205+0x480], R132 ;  /* 0x00048084cd007388 */ /* 0x000fe80000000c00 */
[----:B------:R-:W-:Y:S01]  /*cba0*/  BAR.SYNC.DEFER_BLOCKING 0x0 ;  /* 0x0000000000007b1d */ /* 0x000fe20000010000 */
[C---:B-1----:R-:W-:Y:S01]  /*cbb0*/  IMAD R125, R199.reuse, c[0x0][0x198], RZ ;  /* 0x00006600c77d7a24 */ /* 0x042fe200078e02ff */
[----:B------:R-:W-:-:S04]  /*cbc0*/  IADD3 R126, R199, 0x5, RZ ;  /* 0x00000005c77e7810 */ /* 0x000fc80007ffe0ff */
[----:B------:R-:W-:Y:S01]  /*cbd0*/  IADD3 R127, R125, c[0x0][0x198], RZ ;  /* 0x000066007d7f7a10 */ /* 0x000fe20007ffe0ff */
[----:B------:R-:W1:Y:S04]  /*cbe0*/  LDS.128 R92, [R215] ;  /* 0x00000000d75c7984 */ /* 0x000e680000000c00 */
[----:B------:R-:W-:Y:S04]  /*cbf0*/  LDS.128 R88, [R3] ;  /* 0x0000000003587984 */ /* 0x000fe80000000c00 */
[----:B------:R-:W-:Y:S04]  /*cc00*/  LDS.128 R100, [R2] ;  /* 0x0000000002647984 */ /* 0x000fe80000000c00 */
[----:B------:R-:W-:Y:S04]  /*cc10*/  LDS.128 R96, [R0] ;  /* 0x0000000000607984 */ /* 0x000fe80000000c00 */
[----:B------:R-:W-:Y:S06]  /*cc20*/  BAR.SYNC.DEFER_BLOCKING 0x0 ;  /* 0x0000000000007b1d */ /* 0x000fec0000010000 */
[----:B------:R1:W-:Y:S04]  /*cc30*/  STS.128 [R205], R128 ;  /* 0x00000080cd007388 */ /* 0x0003e80000000c00 */
[----:B------:R2:W-:Y:S04]  /*cc40*/  STS.128 [R205+0x80], R120 ;  /* 0x00008078cd007388 */ /* 0x0005e80000000c00 */
[----:B------:R-:W-:Y:S04]  /*cc50*/  STS.128 [R205+0x400], R136 ;  /* 0x00040088cd007388 */ /* 0x000fe80000000c00 */
[----:B------:R-:W-:Y:S04]  /*cc60*/  STS.128 [R205+0x480], R140 ;  /* 0x0004808ccd007388 */ /* 0x000fe80000000c00 */
[----:B------:R-:W-:Y:S01]  /*cc70*/  BAR.SYNC.DEFER_BLOCKING 0x0 ;  /* 0x0000000000007b1d */ /* 0x000fe20000010000 */
[----:B-1----:R-:W-:-:S02]  /*cc80*/  IADD3 R129, R127, c[0x0][0x198], RZ ;  /* 0x000066007f817a10 */ /* 0x002fc40007ffe0ff */
[----:B------:R-:W-:Y:S01]  /*cc90*/  IADD3 R128, R199, 0x6, RZ ;  /* 0x00000006c7807810 */ /* 0x000fe20007ffe0ff */
[----:B--2---:R-:W-:-:S04]  /*cca0*/  IMAD.WIDE R120, R125, 0x4, R118 ;  /* 0x000000047d787825 */ /* 0x004fc800078e0276 */
[----:B------:R-:W-:-:S04]  /*ccb0*/  IMAD.WIDE R122, R125, 0x4, R116 ;  /* 0x000000047d7a7825 */ /* 0x000fc800078e0274 */
[----:B------:R-:W-:Y:S01]  /*ccc0*/  IMAD.WIDE R124, R127, 0x4, R118 ;  /* 0x000000047f7c7825 */ /* 0x000fe200078e0276 */
[----:B------:R1:W-:Y:S01]  /*ccd0*/  @P5 STG.E [R120.64], R20 ;  /* 0x0000001478005986 */ /* 0x0003e2000c101904 */
[----:B------:R-:W-:-:S03]  /*cce0*/  ISETP.GE.AND P5, PT, R126, c[0x0][0x17c], PT ;  /* 0x00005f007e007a0c */ /* 0x000fc60003fa6270 */
[----:B------:R2:W-:Y:S01]  /*ccf0*/  @P6 STG.E [R122.64], R36 ;  /* 0x000000247a006986 */ /* 0x0005e2000c101904 */
[----:B------:R-:W-:Y:S02]  /*cd00*/  ISETP.LT.AND P6, PT, R201, c[0x0][0x178], !P3 ;  /* 0x00005e00c9007a0c */ /* 0x000fe40005fc1270 */
[----:B------:R-:W-:Y:S01]  /*cd10*/  ISETP.LT.AND P3, PT, R202, c[0x0][0x178], !P3 ;  /* 0x00005e00ca007a0c */ /* 0x000fe20005f61270 */
[----:B------:R3:W-:Y:S01]  /*cd20*/  @P4 STG.E [R124.64], R21 ;  /* 0x000000157c004986 */ /* 0x0007e2000c101904 */
[----:B------:R-:W-:Y:S01]  /*cd30*/  ISETP.GE.AND P4, PT, R128, c[0x0][0x17c], PT ;  /* 0x00005f0080007a0c */ /* 0x000fe20003f86270 */
[----:B-1----:R-:W-:Y:S02]  /*cd40*/  IMAD.WIDE R120, R127, 0x4, R116 ;  /* 0x000000047f787825 */ /* 0x002fe400078e0274 */
[----:B------:R-:W1:Y:S02]  /*cd50*/  LDS.128 R212, [R215] ;  /* 0x00000000d7d47984 */ /* 0x000e640000000c00 */
[----:B--2---:R-:W-:-:S02]  /*cd60*/  IMAD.WIDE R122, R129, 0x4, R118 ;  /* 0x00000004817a7825 */ /* 0x004fc400078e0276 */
[----:B------:R2:W-:Y:S01]  /*cd70*/  @P0 STG.E [R120.64], R37 ;  /* 0x0000002578000986 */ /* 0x0005e2000c101904 */
[----:B------:R-:W-:Y:S02]  /*cd80*/  ISETP.LT.AND P0, PT, R201, c[0x0][0x178], !P1 ;  /* 0x00005e00c9007a0c */ /* 0x000fe40004f01270 */
[----:B------:R-:W-:Y:S01]  /*cd90*/  ISETP.LT.AND P1, PT, R202, c[0x0][0x178], !P1 ;  /* 0x00005e00ca007a0c */ /* 0x000fe20004f21270 */
[C---:B------:R-:W-:Y:S01]  /*cda0*/  IMAD.WIDE R126, R129.reuse, 0x4, R116 ;  /* 0x00000004817e7825 */ /* 0x040fe200078e0274 */
[----:B------:R-:W-:Y:S01]  /*cdb0*/  IADD3 R129, R129, c[0x0][0x198], RZ ;  /* 0x0000660081817a10 */ /* 0x000fe20007ffe0ff */
[----:B------:R4:W-:Y:S01]  /*cdc0*/  @P6 STG.E [R122.64], R16 ;  /* 0x000000107a006986 */ /* 0x0009e2000c101904 */
[----:B------:R-:W-:Y:S02]  /*cdd0*/  IADD3 R36, R199, 0x7, RZ ;  /* 0x00000007c7247810 */ /* 0x000fe40007ffe0ff */
[C---:B---3--:R-:W-:Y:S01]  /*cde0*/  IADD3 R125, R129.reuse, c[0x0][0x198], RZ ;  /* 0x00006600817d7a10 */ /* 0x048fe20007ffe0ff */
[----:B------:R3:W-:Y:S01]  /*cdf0*/  @P3 STG.E [R126.64], R32 ;  /* 0x000000207e003986 */ /* 0x0007e2000c101904 */
[----:B------:R-:W-:Y:S01]  /*ce00*/  IMAD.WIDE R20, R129, 0x4, R118 ;  /* 0x0000000481147825 */ /* 0x000fe200078e0276 */
[----:B------:R-:W-:-:S02]  /*ce10*/  ISETP.GE.AND P3, PT, R36, c[0x0][0x17c], PT ;  /* 0x00005f0024007a0c */ /* 0x000fc40003f66270 */
[----:B------:R-:W-:Y:S01]  /*ce20*/  ISETP.LT.AND P6, PT, R201, c[0x0][0x178], !P2 ;  /* 0x00005e00c9007a0c */ /* 0x000fe200057c1270 */
[----:B--2---:R-:W-:Y:S01]  /*ce30*/  IMAD.WIDE R36, R129, 0x4, R116 ;  /* 0x0000000481247825 */ /* 0x004fe200078e0274 */
[----:B------:R2:W-:Y:S01]  /*ce40*/  @P0 STG.E [R20.64], R17 ;  /* 0x0000001114000986 */ /* 0x0005e2000c101904 */
[C---:B------:R-:W-:Y:S02]  /*ce50*/  ISETP.LT.AND P2, PT, R202.reuse, c[0x0][0x178], !P2 ;  /* 0x00005e00ca007a0c */ /* 0x040fe40005741270 */
[----:B------:R-:W-:Y:S01]  /*ce60*/  IMAD.WIDE R120, R125, 0x4, R118 ;  /* 0x000000047d787825 */ /* 0x000fe200078e0276 */
[----:B------:R1:W-:Y:S01]  /*ce70*/  @P1 STG.E [R36.64], R33 ;  /* 0x0000002124001986 */ /* 0x0003e2000c101904 */
[----:B------:R-:W-:Y:S02]  /*ce80*/  ISETP.LT.AND P1, PT, R201, c[0x0][0x178], !P5 ;  /* 0x00005e00c9007a0c */ /* 0x000fe40006f21270 */
[----:B------:R-:W-:Y:S01]  /*ce90*/  ISETP.LT.AND P5, PT, R202, c[0x0][0x178], !P5 ;  /* 0x00005e00ca007a0c */ /* 0x000fe20006fa1270 */
[C---:B----4-:R-:W-:Y:S01]  /*cea0*/  IMAD.WIDE R122, R125.reuse, 0x4, R116 ;  /* 0x000000047d7a7825 */ /* 0x050fe200078e0274 */
[----:B------:R-:W-:-:S02]  /*ceb0*/  IADD3 R125, R125, c[0x0][0x198], RZ ;  /* 0x000066007d7d7a10 */ /* 0x000fc40007ffe0ff */
[----:B------:R-:W-:Y:S01]  /*cec0*/  @P6 STG.E [R120.64], R8 ;  /* 0x0000000878006986 */ /* 0x000fe2000c101904 */
[----:B---3--:R-:W-:Y:S02]  /*ced0*/  IADD3 R32, R199, 0x9, RZ ;  /* 0x00000009c7207810 */ /* 0x008fe40007ffe0ff */
[C---:B--2---:R-:W-:Y:S01]  /*cee0*/  IMAD.WIDE R16, R125.reuse, 0x4, R118 ;  /* 0x000000047d107825 */ /* 0x044fe200078e0276 */
[----:B------:R2:W-:Y:S01]  /*cef0*/  @P2 STG.E [R122.64], R28 ;  /* 0x0000001c7a002986 */ /* 0x0005e2000c101904 */
[C---:B------:R-:W-:Y:S02]  /*cf00*/  IADD3 R127, R125.reuse, c[0x0][0x198], RZ ;  /* 0x000066007d7f7a10 */ /* 0x040fe40007ffe0ff */
[--C-:B------:R-:W-:Y:S01]  /*cf10*/  IMAD.WIDE R20, R125, 0x4, R116.reuse ;  /* 0x000000047d147825 */ /* 0x100fe200078e0274 */
[----:B------:R-:W-:Y:S01]  /*cf20*/  ISETP.LT.AND P6, PT, R201, c[0x0][0x178], !P4 ;  /* 0x00005e00c9007a0c */ /* 0x000fe200067c1270 */
[----:B------:R3:W-:Y:S01]  /*cf30*/  @P1 STG.E [R16.64], R9 ;  /* 0x0000000910001986 */ /* 0x0007e2000c101904 */
[----:B------:R-:W-:Y:S01]  /*cf40*/  ISETP.LT.AND P4, PT, R202, c[0x0][0x178], !P4 ;  /* 0x00005e00ca007a0c */ /* 0x000fe20006781270 */
[----:B-1----:R-:W-:Y:S01]  /*cf50*/  IMAD.WIDE R36, R127, 0x4, R116 ;  /* 0x000000047f247825 */ /* 0x002fe200078e0274 */
[----:B------:R-:W-:Y:S01]  /*cf60*/  ISETP.GE.AND P2, PT, R32, c[0x0][0x17c], PT ;  /* 0x00005f0020007a0c */ /* 0x000fe20003f46270 */
[----:B------:R1:W-:Y:S01]  /*cf70*/  @P5 STG.E [R20.64], R29 ;  /* 0x0000001d14005986 */ /* 0x0003e2000c101904 */
[----:B------:R-:W-:Y:S01]  /*cf80*/  ISETP.LT.AND P5, PT, R201, c[0x0][0x178], !P3 ;  /* 0x00005e00c9007a0c */ /* 0x000fe20005fa1270 */
[----:B------:R-:W-:Y:S01]  /*cf90*/  IMAD.WIDE R32, R127, 0x4, R118 ;  /* 0x000000047f207825 */ /* 0x000fe200078e0276 */
[----:B------:R-:W-:-:S02]  /*cfa0*/  ISETP.LT.AND P3, PT, R202, c[0x0][0x178], !P3 ;  /* 0x00005e00ca007a0c */ /* 0x000fc40005f61270 */
[----:B------:R-:W-:Y:S02]  /*cfb0*/  IADD3 R127, R127, c[0x0][0x198], RZ ;  /* 0x000066007f7f7a10 */ /* 0x000fe40007ffe0ff */
[C---:B------:R-:W-:Y:S01]  /*cfc0*/  IADD3 R124, R199.reuse, 0x8, RZ ;  /* 0x00000008c77c7810 */ /* 0x040fe20007ffe0ff */
[----:B------:R4:W-:Y:S01]  /*cfd0*/  @P6 STG.E [R32.64], R4 ;  /* 0x0000000420006986 */ /* 0x0009e2000c101904 */
[----:B--2---:R-:W-:Y:S01]  /*cfe0*/  IADD3 R28, R199, 0xb, RZ ;  /* 0x0000000bc71c7810 */ /* 0x004fe20007ffe0ff */
[C---:B---3--:R-:W-:Y:S01]  /*cff0*/  IMAD.WIDE R8, R127.reuse, 0x4, R118 ;  /* 0x000000047f087825 */ /* 0x048fe200078e0276 */
[----:B------:R-:W-:Y:S01]  /*d000*/  ISETP.GE.AND P0, PT, R124, c[0x0][0x17c], PT ;  /* 0x00005f007c007a0c */ /* 0x000fe20003f06270 */
[----:B-----5:R-:W-:Y:S01]  /*d010*/  @P4 STG.E [R36.64], R24 ;  /* 0x0000001824004986 */ /* 0x020fe2000c101904 */
[C---:B------:R-:W-:Y:S01]  /*d020*/  IADD3 R121, R127.reuse, c[0x0][0x198], RZ ;  /* 0x000066007f797a10 */ /* 0x040fe20007ffe0ff */
[----:B------:R-:W-:Y:S01]  /*d030*/  IMAD.WIDE R16, R127, 0x4, R116 ;  /* 0x000000047f107825 */ /* 0x000fe200078e0274 */
        /* <DEDUP_REMOVED lines=9> */
[----:B------:R-:W-:Y:S02]  /*d0d0*/  IADD3 R124, R199, 0xa, RZ ;  /* 0x0000000ac77c7810 */ /* 0x000fe40007ffe0ff */
[----:B------:R-:W-:Y:S01]  /*d0e0*/  IADD3 R121, R121, c[0x0][0x198], RZ ;  /* 0x0000660079797a10 */ /* 0x000fe20007ffe0ff */
[----:B------:R3:W-:Y:S01]  /*d0f0*/  @P6 STG.E [R20.64], R22 ;  /* 0x0000001614006986 */ /* 0x0007e2000c101904 */
[----:B------:R-:W-:Y:S02]  /*d100*/  ISETP.GE.AND P1, PT, R124, c[0x0][0x17c], PT ;  /* 0x00005f007c007a0c */ /* 0x000fe40003f26270 */
[C---:B----4-:R-:W-:Y:S01]  /*d110*/  IADD3 R33, R121.reuse, c[0x0][0x198], RZ ;  /* 0x0000660079217a10 */ /* 0x050fe20007ffe0ff */
[----:B--2---:R-:W-:Y:S01]  /*d120*/  IMAD.WIDE R4, R121, 0x4, R118 ;  /* 0x0000000479047825 */ /* 0x004fe200078e0276 */
[----:B------:R-:W-:Y:S01]  /*d130*/  ISETP.LT.AND P6, PT, R201, c[0x0][0x178], !P1 ;  /* 0x00005e00c9007a0c */ /* 0x000fe20004fc1270 */
[----:B------:R-:W-:Y:S01]  /*d140*/  @P0 STG.E [R28.64], R38 ;  /* 0x000000261c000986 */ /* 0x000fe2000c101904 */
[----:B------:R-:W-:Y:S01]  /*d150*/  ISETP.LT.AND P1, PT, R202, c[0x0][0x178], !P1 ;  /* 0x00005e00ca007a0c */ /* 0x000fe20004f21270 */
[----:B------:R-:W-:Y:S01]  /*d160*/  IMAD.WIDE R8, R121, 0x4, R116 ;  /* 0x0000000479087825 */ /* 0x000fe200078e0274 */
[C---:B------:R-:W-:Y:S01]  /*d170*/  IADD3 R120, R199.reuse, 0xc, RZ ;  /* 0x0000000cc7787810 */ /* 0x040fe20007ffe0ff */
[----:B------:R2:W-:Y:S01]  /*d180*/  @P3 STG.E [R4.64], R23 ;  /* 0x0000001704003986 */ /* 0x0005e2000c101904 */
[----:B------:R-:W-:Y:S01]  /*d190*/  IADD3 R24, R199, 0xd, RZ ;  /* 0x0000000dc7187810 */ /* 0x000fe20007ffe0ff */
[----:B-1----:R-:W-:Y:S01]  /*d1a0*/  IMAD.WIDE R16, R33, 0x4, R118 ;  /* 0x0000000421107825 */ /* 0x002fe200078e0276 */
[----:B------:R-:W-:Y:S01]  /*d1b0*/  ISETP.GE.AND P5, PT, R120, c[0x0][0x17c], PT ;  /* 0x00005f0078007a0c */ /* 0x000fe20003fa6270 */
[----:B------:R1:W-:Y:S01]  /*d1c0*/  @P2 STG.E [R8.64], R39 ;  /* 0x0000002708002986 */ /* 0x0003e2000c101904 */
[----:B------:R-:W-:Y:S01]  /*d1d0*/  ISETP.LT.AND P2, PT, R201, c[0x0][0x178], !P4 ;  /* 0x00005e00c9007a0c */ /* 0x000fe20006741270 */
[C---:B---3--:R-:W-:Y:S01]  /*d1e0*/  IMAD.WIDE R20, R33.reuse, 0x4, R116 ;  /* 0x0000000421147825 */ /* 0x048fe200078e0274 */
[----:B------:R-:W-:Y:S01]  /*d1f0*/  ISETP.LT.AND P4, PT, R202, c[0x0][0x178], !P4 ;  /* 0x00005e00ca007a0c */ /* 0x000fe20006781270 */
[----:B------:R3:W-:Y:S01]  /*d200*/  @P6 STG.E [R16.64], R18 ;  /* 0x0000001210006986 */ /* 0x0007e2000c101904 */
[----:B------:R-:W-:-:S02]  /*d210*/  IADD3 R33, R33, c[0x0][0x198], RZ ;  /* 0x0000660021217a10 */ /* 0x000fc40007ffe0ff */
[----:B------:R-:W-:Y:S01]  /*d220*/  ISETP.LT.AND P6, PT, R201, c[0x0][0x178], !P5 ;  /* 0x00005e00c9007a0c */ /* 0x000fe20006fc1270 */
[----:B------:R4:W-:Y:S01]  /*d230*/  @P1 STG.E [R20.64], R34 ;  /* 0x0000002214001986 */ /* 0x0009e2000c101904 */
[----:B------:R-:W-:Y:S01]  /*d240*/  ISETP.GE.AND P0, PT, R24, c[0x0][0x17c], PT ;  /* 0x00005f0018007a0c */ /* 0x000fe20003f06270 */
[C---:B--2---:R-:W-:Y:S01]  /*d250*/  IMAD.WIDE R4, R33.reuse, 0x4, R118 ;  /* 0x0000000421047825 */ /* 0x044fe200078e0276 */
[C---:B------:R-:W-:Y:S02]  /*d260*/  IADD3 R23, R33.reuse, c[0x0][0x198], RZ ;  /* 0x0000660021177a10 */ /* 0x040fe40007ffe0ff */
[----:B------:R-:W-:Y:S01]  /*d270*/  ISETP.LT.AND P5, PT, R202, c[0x0][0x178], !P5 ;  /* 0x00005e00ca007a0c */ /* 0x000fe20006fa1270 */
[----:B-1----:R-:W-:Y:S01]  /*d280*/  IMAD.WIDE R8, R33, 0x4, R116 ;  /* 0x0000000421087825 */ /* 0x002fe200078e0274 */
[----:B------:R1:W-:Y:S01]  /*d290*/  @P2 STG.E [R4.64], R19 ;  /* 0x0000001304002986 */ /* 0x0003e2000c101904 */
[----:B------:R-:W-:Y:S02]  /*d2a0*/  IADD3 R24, R199, 0xe, RZ ;  /* 0x0000000ec7187810 */ /* 0x000fe40007ffe0ff */
[----:B---3--:R-:W-:Y:S01]  /*d2b0*/  IMAD.WIDE R16, R23, 0x4, R118 ;  /* 0x0000000417107825 */ /* 0x008fe200078e0276 */
[----:B------:R2:W-:Y:S01]  /*d2c0*/  @P4 STG.E [R8.64], R35 ;  /* 0x0000002308004986 */ /* 0x0005e2000c101904 */
[----:B------:R-:W-:-:S02]  /*d2d0*/  ISETP.LT.AND P4, PT, R201, c[0x0][0x178], !P0 ;  /* 0x00005e00c9007a0c */ /* 0x000fc40004781270 */
[----:B------:R-:W-:Y:S01]  /*d2e0*/  ISETP.LT.AND P0, PT, R202, c[0x0][0x178], !P0 ;  /* 0x00005e00ca007a0c */ /* 0x000fe20004701270 */
[C---:B----4-:R-:W-:Y:S01]  /*d2f0*/  IMAD.WIDE R20, R23.reuse, 0x4, R116 ;  /* 0x0000000417147825 */ /* 0x050fe200078e0274 */
[----:B------:R-:W-:Y:S01]  /*d300*/  IADD3 R23, R23, c[0x0][0x198], RZ ;  /* 0x0000660017177a10 */ /* 0x000fe20007ffe0ff */
[----:B------:R3:W-:Y:S01]  /*d310*/  @P6 STG.E [R16.64], R10 ;  /* 0x0000000a10006986 */ /* 0x0007e2000c101904 */
[----:B------:R-:W-:Y:S02]  /*d320*/  ISETP.GE.AND P3, PT, R24, c[0x0][0x17c], PT ;  /* 0x00005f0018007a0c */ /* 0x000fe40003f66270 */
[----:B------:R-:W-:Y:S01]  /*d330*/  IADD3 R22, R199, 0xf, RZ ;  /* 0x0000000fc7167810 */ /* 0x000fe20007ffe0ff */
[----:B-1----:R-:W-:Y:S01]  /*d340*/  IMAD.WIDE R4, R23, 0x4, R118 ;  /* 0x0000000417047825 */ /* 0x002fe200078e0276 */
[----:B------:R-:W-:Y:S01]  /*d350*/  ISETP.LT.AND P6, PT, R201, c[0x0][0x178], !P3 ;  /* 0x00005e00c9007a0c */ /* 0x000fe20005fc1270 */
[----:B------:R-:W-:Y:S01]  /*d360*/  @P5 STG.E [R20.64], R30 ;  /* 0x0000001e14005986 */ /* 0x000fe2000c101904 */
[----:B------:R-:W-:Y:S01]  /*d370*/  ISETP.GE.AND P1, PT, R22, c[0x0][0x17c], PT ;  /* 0x00005f0016007a0c */ /* 0x000fe20003f26270 */
[----:B--2---:R-:W-:Y:S01]  /*d380*/  IMAD.WIDE R8, R23, 0x4, R116 ;  /* 0x0000000417087825 */ /* 0x004fe200078e0274 */
[----:B------:R-:W-:Y:S01]  /*d390*/  IADD3 R18, R199, 0x11, RZ ;  /* 0x00000011c7127810 */ /* 0x000fe20007ffe0ff */
[----:B------:R1:W-:Y:S01]  /*d3a0*/  @P4 STG.E [R4.64], R11 ;  /* 0x0000000b04004986 */ /* 0x0003e2000c101904 */
[----:B------:R-:W-:-:S02]  /*d3b0*/  IADD3 R25, R23, c[0x0][0x198], RZ ;  /* 0x0000660017197a10 */ /* 0x000fc40007ffe0ff */
[----:B------:R-:W-:Y:S01]  /*d3c0*/  ISETP.LT.AND P3, PT, R202, c[0x0][0x178], !P3 ;  /* 0x00005e00ca007a0c */ /* 0x000fe20005f61270 */
[----:B------:R2:W-:Y:S01]  /*d3d0*/  @P0 STG.E [R8.64], R31 ;  /* 0x0000001f08000986 */ /* 0x0005e2000c101904 */
[----:B------:R-:W-:Y:S01]  /*d3e0*/  IADD3 R22, R199, 0x10, RZ ;  /* 0x00000010c7167810 */ /* 0x000fe20007ffe0ff */
[----:B---3--:R-:W-:Y:S01]  /*d3f0*/  IMAD.WIDE R16, R25, 0x4, R118 ;  /* 0x0000000419107825 */ /* 0x008fe200078e0276 */
[----:B------:R-:W-:Y:S02]  /*d400*/  ISETP.LT.AND P0, PT, R201, c[0x0][0x178], !P1 ;  /* 0x00005e00c9007a0c */ /* 0x000fe40004f01270 */
[----:B------:R-:W-:Y:S01]  /*d410*/  ISETP.GE.AND P5, PT, R18, c[0x0][0x17c], PT ;  /* 0x00005f0012007a0c */ /* 0x000fe20003fa6270 */
[C---:B------:R-:W-:Y:S01]  /*d420*/  IMAD.WIDE R18, R25.reuse, 0x4, R116 ;  /* 0x0000000419127825 */ /* 0x040fe200078e0274 */
[----:B------:R-:W-:Y:S01]  /*d430*/  ISETP.LT.AND P1, PT, R202, c[0x0][0x178], !P1 ;  /* 0x00005e00ca007a0c */ /* 0x000fe20004f21270 */
[----:B------:R3:W-:Y:S01]  /*d440*/  @P6 STG.E [R16.64], R6 ;  /* 0x0000000610006986 */ /* 0x0007e2000c101904 */
[----:B------:R-:W-:-:S02]  /*d450*/  IADD3 R25, R25, c[0x0][0x198], RZ ;  /* 0x0000660019197a10 */ /* 0x000fc40007ffe0ff */
[----:B------:R-:W-:Y:S01]  /*d460*/  ISETP.GE.AND P2, PT, R22, c[0x0][0x17c], PT ;  /* 0x00005f0016007a0c */ /* 0x000fe20003f46270 */
[----:B------:R4:W-:Y:S01]  /*d470*/  @P3 STG.E [R18.64], R26 ;  /* 0x0000001a12003986 */ /* 0x0009e2000c101904 */
[----:B------:R-:W-:Y:S01]  /*d480*/  IADD3 R10, R199, 0x13, RZ ;  /* 0x00000013c70a7810 */ /* 0x000fe20007ffe0ff */
[----:B-1----:R-:W-:Y:S01]  /*d490*/  IMAD.WIDE R4, R25, 0x4, R118 ;  /* 0x0000000419047825 */ /* 0x002fe200078e0276 */
[----:B------:R-:W-:Y:S02]  /*d4a0*/  ISETP.LT.AND P6, PT, R201, c[0x0][0x178], !P2 ;  /* 0x00005e00c9007a0c */ /* 0x000fe400057c1270 */
[----:B------:R-:W-:Y:S01]  /*d4b0*/  ISETP.LT.AND P2, PT, R202, c[0x0][0x178], !P2 ;  /* 0x00005e00ca007a0c */ /* 0x000fe20005741270 */
[C---:B--2---:R-:W-:Y:S01]  /*d4c0*/  IMAD.WIDE R8, R25.reuse, 0x4, R116 ;  /* 0x0000000419087825 */ /* 0x044fe200078e0274 */
[----:B------:R-:W-:Y:S01]  /*d4d0*/  IADD3 R21, R25, c[0x0][0x198], RZ ;  /* 0x0000660019157a10 */ /* 0x000fe20007ffe0ff */
[----:B------:R1:W-:Y:S01]  /*d4e0*/  @P0 STG.E [R4.64], R7 ;  /* 0x0000000704000986 */ /* 0x0003e2000c101904 */
[----:B------:R-:W-:-:S02]  /*d4f0*/  ISETP.GE.AND P3, PT, R10, c[0x0][0x17c], PT ;  /* 0x00005f000a007a0c */ /* 0x000fc40003f66270 */
[----:B---3--:R-:W-:Y:S01]  /*d500*/  IADD3 R6, R199, 0x15, RZ ;  /* 0x00000015c7067810 */ /* 0x008fe20007ffe0ff */
[----:B------:R2:W-:Y:S01]  /*d510*/  @P1 STG.E [R8.64], R27 ;  /* 0x0000001b08001986 */ /* 0x0005e2000c101904 */
[----:B------:R-:W-:Y:S01]  /*d520*/  ISETP.LT.AND P1, PT, R201, c[0x0][0x178], !P5 ;  /* 0x00005e00c9007a0c */ /* 0x000fe20006f21270 */
[----:B------:R-:W-:Y:S01]  /*d530*/  IMAD.WIDE R10, R21, 0x4, R118 ;  /* 0x00000004150a7825 */ /* 0x000fe200078e0276 */
[----:B------:R-:W-:Y:S01]  /*d540*/  ISETP.LT.AND P5, PT, R202, c[0x0][0x178], !P5 ;  /* 0x00005e00ca007a0c */ /* 0x000fe20006fa1270 */
[----:B------:R-:W-:Y:S01]  /*d550*/  LDS.128 R24, [R0] ;  /* 0x0000000000187984 */ /* 0x000fe20000000c00 */
[----:B------:R-:W-:Y:S01]  /*d560*/  IADD3 R22, R199, 0x12, RZ ;  /* 0x00000012c7167810 */ /* 0x000fe20007ffe0ff */
[C---:B------:R-:W-:Y:S01]  /*d570*/  IMAD.WIDE R16, R21.reuse, 0x4, R116 ;  /* 0x0000000415107825 */ /* 0x040fe200078e0274 */
[----:B------:R-:W-:Y:S01]  /*d580*/  IADD3 R21, R21, c[0x0][0x198], RZ ;  /* 0x0000660015157a10 */ /* 0x000fe20007ffe0ff */
[----:B------:R3:W-:Y:S01]  /*d590*/  @P6 STG.E [R10.64], R48 ;  /* 0x000000300a006986 */ /* 0x0007e2000c101904 */
[----:B------:R-:W-:-:S02]  /*d5a0*/  ISETP.GE.AND P4, PT, R22, c[0x0][0x17c], PT ;  /* 0x00005f0016007a0c */ /* 0x000fc40003f86270 */
[C---:B----4-:R-:W-:Y:S01]  /*d5b0*/  IADD3 R19, R21.reuse, c[0x0][0x198], RZ ;  /* 0x0000660015137a10 */ /* 0x050fe20007ffe0ff */
[----:B------:R4:W-:Y:S01]  /*d5c0*/  @P2 STG.E [R16.64], R64 ;  /* 0x0000004010002986 */ /* 0x0009e2000c101904 */
[----:B-1----:R-:W-:Y:S01]  /*d5d0*/  IMAD.WIDE R4, R21, 0x4, R118 ;  /* 0x0000000415047825 */ /* 0x002fe200078e0276 */
[----:B------:R-:W-:Y:S02]  /*d5e0*/  ISETP.GE.AND P2, PT, R6, c[0x0][0x17c], PT ;  /* 0x00005f0006007a0c */ /* 0x000fe40003f46270 */
[----:B------:R-:W-:Y:S01]  /*d5f0*/  ISETP.LT.AND P6, PT, R201, c[0x0][0x178], !P4 ;  /* 0x00005e00c9007a0c */ /* 0x000fe200067c1270 */
[----:B------:R-:W-:Y:S01]  /*d600*/  IMAD.WIDE R6, R21, 0x4, R116 ;  /* 0x0000000415067825 */ /* 0x000fe200078e0274 */
[----:B------:R1:W-:Y:S01]  /*d610*/  @P1 STG.E [R4.64], R49 ;  /* 0x0000003104001986 */ /* 0x0003e2000c101904 */
[----:B------:R-:W-:Y:S02]  /*d620*/  ISETP.LT.AND P4, PT, R202, c[0x0][0x178], !P4 ;  /* 0x00005e00ca007a0c */ /* 0x000fe40006781270 */
[----:B--2---:R-:W-:Y:S01]  /*d630*/  IMAD.WIDE R8, R19, 0x4, R118 ;  /* 0x0000000413087825 */ /* 0x004fe200078e0276 */
[----:B------:R2:W-:Y:S01]  /*d640*/  @P5 STG.E [R6.64], R65 ;  /* 0x0000004106005986 */ /* 0x0005e2000c101904 */
[----:B------:R-:W-:-:S02]  /*d650*/  ISETP.LT.AND P5, PT, R201, c[0x0][0x178], !P3 ;  /* 0x00005e00c9007a0c */ /* 0x000fc40005fa1270 */
[----:B------:R-:W-:Y:S01]  /*d660*/  ISETP.LT.AND P3, PT, R202, c[0x0][0x178], !P3 ;  /* 0x00005e00ca007a0c */ /* 0x000fe20005f61270 */
[C---:B---3--:R-:W-:Y:S01]  /*d670*/  IMAD.WIDE R10, R19.reuse, 0x4, R116 ;  /* 0x00000004130a7825 */ /* 0x048fe200078e0274 */
[----:B------:R-:W-:Y:S02]  /*d680*/  IADD3 R19, R19, c[0x0][0x198], RZ ;  /* 0x0000660013137a10 */ /* 0x000fe40007ffe0ff */
[----:B------:R-:W-:Y:S01]  /*d690*/  IADD3 R20, R199, 0x14, RZ ;  /* 0x00000014c7147810 */ /* 0x000fe20007ffe0ff */
[----:B------:R3:W-:Y:S01]  /*d6a0*/  @P6 STG.E [R8.64], R44 ;  /* 0x0000002c08006986 */ /* 0x0007e2000c101904 */
[C---:B----4-:R-:W-:Y:S01]  /*d6b0*/  IADD3 R17, R19.reuse, c[0x0][0x198], RZ ;  /* 0x0000660013117a10 */ /* 0x050fe20007ffe0ff */
[----:B-1----:R-:W-:Y:S01]  /*d6c0*/  IMAD.WIDE R4, R19, 0x4, R118 ;  /* 0x0000000413047825 */ /* 0x002fe200078e0276 */
[----:B------:R-:W-:Y:S01]  /*d6d0*/  ISETP.GE.AND P0, PT, R20, c[0x0][0x17c], PT ;  /* 0x00005f0014007a0c */ /* 0x000fe20003f06270 */
[----:B------:R1:W-:Y:S01]  /*d6e0*/  @P4 STG.E [R10.64], R60 ;  /* 0x0000003c0a004986 */ /* 0x0003e2000c101904 */
[----:B------:R-:W-:Y:S01]  /*d6f0*/  IADD3 R18, R199, 0x16, RZ ;  /* 0x00000016c7127810 */ /* 0x000fe20007ffe0ff */
[----:B--2---:R-:W-:Y:S01]  /*d700*/  IMAD.WIDE R6, R19, 0x4, R116 ;  /* 0x0000000413067825 */ /* 0x004fe200078e0274 */
[----:B------:R-:W-:Y:S01]  /*d710*/  ISETP.LT.AND P6, PT, R201, c[0x0][0x178], !P0 ;  /* 0x00005e00c9007a0c */ /* 0x000fe200047c1270 */
[----:B------:R2:W-:Y:S01]  /*d720*/  @P5 STG.E [R4.64], R45 ;  /* 0x0000002d04005986 */ /* 0x0005e2000c101904 */
[----:B------:R-:W-:-:S02]  /*d730*/  ISETP.LT.AND P0, PT, R202, c[0x0][0x178], !P0 ;  /* 0x00005e00ca007a0c */ /* 0x000fc40004701270 */
[----:B------:R-:W-:Y:S01]  /*d740*/  IADD3 R16, R199, 0x17, RZ ;  /* 0x00000017c7107810 */ /* 0x000fe20007ffe0ff */
[----:B------:R4:W-:Y:S01]  /*d750*/  @P3 STG.E [R6.64], R61 ;  /* 0x0000003d06003986 */ /* 0x0009e2000c101904 */
[----:B------:R-:W-:Y:S01]  /*d760*/  ISETP.LT.AND P3, PT, R201, c[0x0][0x178], !P2 ;  /* 0x00005e00c9007a0c */ /* 0x000fe20005761270 */
[C---:B---3--:R-:W-:Y:S01]  /*d770*/  IMAD.WIDE R8, R17.reuse, 0x4, R118 ;  /* 0x0000000411087825 */ /* 0x048fe200078e0276 */
[----:B------:R-:W-:Y:S02]  /*d780*/  ISETP.LT.AND P2, PT, R202, c[0x0][0x178], !P2 ;  /* 0x00005e00ca007a0c */ /* 0x000fe40005741270 */
[----:B------:R-:W-:Y:S01]  /*d790*/  ISETP.GE.AND P1, PT, R18, c[0x0][0x17c], PT ;  /* 0x00005f0012007a0c */ /* 0x000fe20003f26270 */
[C---:B-1----:R-:W-:Y:S01]  /*d7a0*/  IMAD.WIDE R10, R17.reuse, 0x4, R116 ;  /* 0x00000004110a7825 */ /* 0x042fe200078e0274 */
[----:B------:R-:W-:Y:S01]  /*d7b0*/  IADD3 R17, R17, c[0x0][0x198], RZ ;  /* 0x0000660011117a10 */ /* 0x000fe20007ffe0ff */
[----:B------:R1:W-:Y:S01]  /*d7c0*/  @P6 STG.E [R8.64], R40 ;  /* 0x0000002808006986 */ /* 0x0003e2000c101904 */
[----:B------:R-:W-:-:S02]  /*d7d0*/  ISETP.GE.AND P4, PT, R16, c[0x0][0x17c], PT ;  /* 0x00005f0010007a0c */ /* 0x000fc40003f86270 */
[C---:B------:R-:W-:Y:S01]  /*d7e0*/  IADD3 R19, R17.reuse, c[0x0][0x198], RZ ;  /* 0x0000660011137a10 */ /* 0x040fe20007ffe0ff */
[----:B--2---:R-:W-:Y:S01]  /*d7f0*/  IMAD.WIDE R4, R17, 0x4, R118 ;  /* 0x0000000411047825 */ /* 0x004fe200078e0276 */
[----:B------:R2:W-:Y:S01]  /*d800*/  @P0 STG.E [R10.64], R56 ;  /* 0x000000380a000986 */ /* 0x0005e2000c101904 */
[----:B------:R-:W-:Y:S02]  /*d810*/  ISETP.LT.AND P6, PT, R201, c[0x0][0x178], !P1 ;  /* 0x00005e00c9007a0c */ /* 0x000fe40004fc1270 */
[----:B----4-:R-:W-:Y:S01]  /*d820*/  IMAD.WIDE R6, R17, 0x4, R116 ;  /* 0x0000000411067825 */ /* 0x010fe200078e0274 */
[----:B------:R3:W-:Y:S01]  /*d830*/  @P3 STG.E [R4.64], R41 ;  /* 0x0000002904003986 */ /* 0x0007e2000c101904 */
[C---:B------:R-:W-:Y:S02]  /*d840*/  ISETP.LT.AND P1, PT, R202.reuse, c[0x0][0x178], !P1 ;  /* 0x00005e00ca007a0c */ /* 0x040fe40004f21270 */
[----:B------:R-:W-:Y:S01]  /*d850*/  IADD3 R16, R199, 0x18, RZ ;  /* 0x00000018c7107810 */ /* 0x000fe20007ffe0ff */
[----:B------:R4:W-:Y:S01]  /*d860*/  @P2 STG.E [R6.64], R57 ;  /* 0x0000003906002986 */ /* 0x0009e2000c101904 */
[----:B------:R-:W-:Y:S01]  /*d870*/  ISETP.LT.AND P2, PT, R201, c[0x0][0x178], !P4 ;  /* 0x00005e00c9007a0c */ /* 0x000fe20006741270 */
[----:B-1----:R-:W-:Y:S01]  /*d880*/  IMAD.WIDE R8, R19, 0x4, R118 ;  /* 0x0000000413087825 */ /* 0x002fe200078e0276 */
[----:B------:R-:W-:-:S02]  /*d890*/  ISETP.LT.AND P4, PT, R202, c[0x0][0x178], !P4 ;  /* 0x00005e00ca007a0c */ /* 0x000fc40006781270 */
[----:B------:R-:W-:Y:S01]  /*d8a0*/  ISETP.GE.AND P5, PT, R16, c[0x0][0x17c], PT ;  /* 0x00005f0010007a0c */ /* 0x000fe20003fa6270 */
[C---:B--2---:R-:W-:Y:S01]  /*d8b0*/  IMAD.WIDE R10, R19.reuse, 0x4, R116 ;  /* 0x00000004130a7825 */ /* 0x044fe200078e0274 */
[----:B------:R-:W-:Y:S01]  /*d8c0*/  IADD3 R19, R19, c[0x0][0x198], RZ ;  /* 0x0000660013137a10 */ /* 0x000fe20007ffe0ff */
[----:B------:R1:W-:Y:S01]  /*d8d0*/  @P6 STG.E [R8.64], R12 ;  /* 0x0000000c08006986 */ /* 0x0003e2000c101904 */
[----:B------:R-:W-:Y:S02]  /*d8e0*/  IADD3 R16, R199, 0x19, RZ ;  /* 0x00000019c7107810 */ /* 0x000fe40007ffe0ff */
[C---:B------:R-:W-:Y:S01]  /*d8f0*/  IADD3 R17, R19.reuse, c[0x0][0x198], RZ ;  /* 0x0000660013117a10 */ /* 0x040fe20007ffe0ff */
[----:B---3--:R-:W-:Y:S01]  /*d900*/  IMAD.WIDE R4, R19, 0x4, R118 ;  /* 0x0000000413047825 */ /* 0x008fe200078e0276 */
[----:B------:R-:W-:Y:S01]  /*d910*/  ISETP.GE.AND P0, PT, R16, c[0x0][0x17c], PT ;  /* 0x00005f0010007a0c */ /* 0x000fe20003f06270 */
[----:B------:R2:W-:Y:S01]  /*d920*/  @P1 STG.E [R10.64], R52 ;  /* 0x000000340a001986 */ /* 0x0005e2000c101904 */
[----:B------:R-:W-:Y:S01]  /*d930*/  ISETP.LT.AND P6, PT, R201, c[0x0][0x178], !P5 ;  /* 0x00005e00c9007a0c */ /* 0x000fe20006fc1270 */
[----:B----4-:R-:W-:Y:S01]  /*d940*/  IMAD.WIDE R6, R19, 0x4, R116 ;  /* 0x0000000413067825 */ /* 0x010fe200078e0274 */
[----:B------:R-:W-:Y:S01]  /*d950*/  ISETP.LT.AND P5, PT, R202, c[0x0][0x178], !P5 ;  /* 0x00005e00ca007a0c */ /* 0x000fe20006fa1270 */
[----:B------:R3:W-:Y:S01]  /*d960*/  @P2 STG.E [R4.64], R13 ;  /* 0x0000000d04002986 */ /* 0x0007e2000c101904 */
[----:B------:R-:W-:Y:S01]  /*d970*/  IADD3 R16, R199, 0x1a, RZ ;  /* 0x0000001ac7107810 */ /* 0x000fe20007ffe0ff */
[----:B-1----:R-:W-:Y:S01]  /*d980*/  IMAD.WIDE R8, R17, 0x4, R118 ;  /* 0x0000000411087825 */ /* 0x002fe200078e0276 */
[----:B------:R-:W-:Y:S01]  /*d990*/  IADD3 R12, R199, 0x1d, RZ ;  /* 0x0000001dc70c7810 */ /* 0x000fe20007ffe0ff */
[----:B------:R1:W-:Y:S01]  /*d9a0*/  @P4 STG.E [R6.64], R53 ;  /* 0x0000003506004986 */ /* 0x0003e2000c101904 */
[----:B------:R-:W-:-:S02]  /*d9b0*/  ISETP.LT.AND P4, PT, R201, c[0x0][0x178], !P0 ;  /* 0x00005e00c9007a0c */ /* 0x000fc40004781270 */
[----:B------:R-:W-:Y:S01]  /*d9c0*/  ISETP.LT.AND P0, PT, R202, c[0x0][0x178], !P0 ;  /* 0x00005e00ca007a0c */ /* 0x000fe20004701270 */
[C---:B--2---:R-:W-:Y:S01]  /*d9d0*/  IMAD.WIDE R10, R17.reuse, 0x4, R116 ;  /* 0x00000004110a7825 */ /* 0x044fe200078e0274 */
[----:B------:R-:W-:Y:S01]  /*d9e0*/  IADD3 R17, R17, c[0x0][0x198], RZ ;  /* 0x0000660011117a10 */ /* 0x000fe20007ffe0ff */
[----:B------:R2:W-:Y:S01]  /*d9f0*/  @P6 STG.E [R8.64], R50 ;  /* 0x0000003208006986 */ /* 0x0005e2000c101904 */
[----:B------:R-:W-:Y:S02]  /*da00*/  ISETP.GE.AND P3, PT, R16, c[0x0][0x17c], PT ;  /* 0x00005f0010007a0c */ /* 0x000fe40003f66270 */
[----:B------:R-:W-:Y:S01]  /*da10*/  IADD3 R16, R199, 0x1b, RZ ;  /* 0x0000001bc7107810 */ /* 0x000fe20007ffe0ff */
[C---:B---3--:R-:W-:Y:S01]  /*da20*/  IMAD.WIDE R4, R17.reuse, 0x4, R118 ;  /* 0x0000000411047825 */ /* 0x048fe200078e0276 */
[----:B------:R3:W-:Y:S01]  /*da30*/  @P5 STG.E [R10.64], R66 ;  /* 0x000000420a005986 */ /* 0x0007e2000c101904 */
[C---:B------:R-:W-:Y:S02]  /*da40*/  IADD3 R13, R17.reuse, c[0x0][0x198], RZ ;  /* 0x00006600110d7a10 */ /* 0x040fe40007ffe0ff */
[----:B-1----:R-:W-:Y:S01]  /*da50*/  IMAD.WIDE R6, R17, 0x4, R116 ;  /* 0x0000000411067825 */ /* 0x002fe200078e0274 */
[----:B------:R-:W-:Y:S01]  /*da60*/  ISETP.GE.AND P1, PT, R16, c[0x0][0x17c], PT ;  /* 0x00005f0010007a0c */ /* 0x000fe20003f26270 */
[----:B------:R1:W-:Y:S01]  /*da70*/  @P4 STG.E [R4.64], R51 ;  /* 0x0000003304004986 */ /* 0x0003e2000c101904 */
[----:B------:R-:W-:Y:S01]  /*da80*/  ISETP.LT.AND P6, PT, R201, c[0x0][0x178], !P3 ;  /* 0x00005e00c9007a0c */ /* 0x000fe20005fc1270 */
[----:B--2---:R-:W-:Y:S01]  /*da90*/  IMAD.WIDE R8, R13, 0x4, R118 ;  /* 0x000000040d087825 */ /* 0x004fe200078e0276 */
[----:B------:R-:W-:Y:S01]  /*daa0*/  ISETP.LT.AND P3, PT, R202, c[0x0][0x178], !P3 ;  /* 0x00005e00ca007a0c */ /* 0x000fe20005f61270 */
[----:B------:R2:W-:Y:S01]  /*dab0*/  @P0 STG.E [R6.64], R67 ;  /* 0x0000004306000986 */ /* 0x0005e2000c101904 */
[----:B------:R-:W-:-:S02]  /*dac0*/  ISETP.LT.AND P0, PT, R201, c[0x0][0x178], !P1 ;  /* 0x00005e00c9007a0c */ /* 0x000fc40004f01270 */
[----:B------:R-:W-:Y:S01]  /*dad0*/  ISETP.LT.AND P1, PT, R202, c[0x0][0x178], !P1 ;  /* 0x00005e00ca007a0c */ /* 0x000fe20004f21270 */
[C---:B---3--:R-:W-:Y:S01]  /*dae0*/  IMAD.WIDE R10, R13.reuse, 0x4, R116 ;  /* 0x000000040d0a7825 */ /* 0x048fe200078e0274 */
[----:B------:R-:W-:Y:S02]  /*daf0*/  IADD3 R13, R13, c[0x0][0x198], RZ ;  /* 0x000066000d0d7a10 */ /* 0x000fe40007ffe0ff */
[----:B------:R-:W-:Y:S02]  /*db00*/  IADD3 R16, R199, 0x1c, RZ ;  /* 0x0000001cc7107810 */ /* 0x000fe40007ffe0ff */
[----:B------:R-:W-:Y:S01]  /*db10*/  ISETP.GE.AND P5, PT, R12, c[0x0][0x17c], PT ;  /* 0x00005f000c007a0c */ /* 0x000fe20003fa6270 */
[C---:B-1----:R-:W-:Y:S01]  /*db20*/  IMAD.WIDE R4, R13.reuse, 0x4, R118 ;  /* 0x000000040d047825 */ /* 0x042fe200078e0276 */
[----:B------:R-:W-:Y:S01]  /*db30*/  ISETP.GE.AND P2, PT, R16, c[0x0][0x17c], PT ;  /* 0x00005f0010007a0c */ /* 0x000fe20003f46270 */
[----:B------:R1:W-:Y:S01]  /*db40*/  @P6 STG.E [R8.64], R46 ;  /* 0x0000002e08006986 */ /* 0x0003e2000c101904 */
[C---:B------:R-:W-:Y:S01]  /*db50*/  IADD3 R17, R13.reuse, c[0x0][0x198], RZ ;  /* 0x000066000d117a10 */ /* 0x040fe20007ffe0ff */
[----:B--2---:R-:W-:Y:S01]  /*db60*/  IMAD.WIDE R6, R13, 0x4, R116 ;  /* 0x000000040d067825 */ /* 0x004fe200078e0274 */
[----:B------:R-:W-:Y:S01]  /*db70*/  ISETP.LT.AND P6, PT, R201, c[0x0][0x178], !P2 ;  /* 0x00005e00c9007a0c */ /* 0x000fe200057c1270 */
[----:B------:R2:W-:Y:S01]  /*db80*/  @P3 STG.E [R10.64], R62 ;  /* 0x0000003e0a003986 */ /* 0x0005e2000c101904 */
[----:B------:R-:W-:-:S02]  /*db90*/  ISETP.LT.AND P2, PT, R202, c[0x0][0x178], !P2 ;  /* 0x00005e00ca007a0c */ /* 0x000fc40005741270 */
[C---:B------:R-:W-:Y:S01]  /*dba0*/  IADD3 R12, R199.reuse, 0x1e, RZ ;  /* 0x0000001ec70c7810 */ /* 0x040fe20007ffe0ff */
[----:B------:R3:W-:Y:S01]  /*dbb0*/  @P0 STG.E [R4.64], R47 ;  /* 0x0000002f04000986 */ /* 0x0007e2000c101904 */
[----:B------:R-:W-:Y:S02]  /*dbc0*/  IADD3 R16, R199, 0x33, RZ ;  /* 0x00000033c7107810 */ /* 0x000fe40007ffe0ff */
[----:B------:R-:W-:Y:S01]  /*dbd0*/  ISETP.GE.AND P4, PT, R12, c[0x0][0x17c], PT ;  /* 0x00005f000c007a0c */ /* 0x000fe20003f86270 */
[----:B------:R4:W-:Y:S01]  /*dbe0*/  @P1 STG.E [R6.64], R63 ;  /* 0x0000003f06001986 */ /* 0x0009e2000c101904 */
[----:B------:R-:W-:Y:S01]  /*dbf0*/  ISETP.LT.AND P1, PT, R201, c[0x0][0x178], !P5 ;  /* 0x00005e00c9007a0c */ /* 0x000fe20006f21270 */
[----:B-1----:R-:W-:Y:S01]  /*dc00*/  IMAD.WIDE R8, R17, 0x4, R118 ;  /* 0x0000000411087825 */ /* 0x002fe200078e0276 */
[----:B------:R-:W-:Y:S02]  /*dc10*/  ISETP.LT.AND P5, PT, R202, c[0x0][0x178], !P5 ;  /* 0x00005e00ca007a0c */ /* 0x000fe40006fa1270 */
[----:B------:R-:W-:Y:S01]  /*dc20*/  IADD3 R12, R199, 0x1f, RZ ;  /* 0x0000001fc70c7810 */ /* 0x000fe20007ffe0ff */
[C---:B--2---:R-:W-:Y:S01]  /*dc30*/  IMAD.WIDE R10, R17.reuse, 0x4, R116 ;  /* 0x00000004110a7825 */ /* 0x044fe200078e0274 */
[----:B------:R-:W-:Y:S01]  /*dc40*/  IADD3 R17, R17, c[0x0][0x198], RZ ;  /* 0x0000660011117a10 */ /* 0x000fe20007ffe0ff */
[----:B------:R1:W-:Y:S01]  /*dc50*/  @P6 STG.E [R8.64], R42 ;  /* 0x0000002a08006986 */ /* 0x0003e2000c101904 */
[----:B------:R-:W-:-:S02]  /*dc60*/  ISETP.GE.AND P3, PT, R12, c[0x0][0x17c], PT ;  /* 0x00005f000c007a0c */ /* 0x000fc40003f66270 */
[C---:B------:R-:W-:Y:S01]  /*dc70*/  IADD3 R13, R17.reuse, c[0x0][0x198], RZ ;  /* 0x00006600110d7a10 */ /* 0x040fe20007ffe0ff */
[----:B---3--:R-:W-:Y:S01]  /*dc80*/  IMAD.WIDE R4, R17, 0x4, R118 ;  /* 0x0000000411047825 */ /* 0x008fe200078e0276 */
        /* <DEDUP_REMOVED lines=46> */
[----:B---3--:R-:W-:Y:S01]  /*df70*/  IMAD.WIDE R10, R13, 0x4, R116 ;  /* 0x000000040d0a7825 */ /* 0x008fe200078e0274 */
[----:B------:R-:W-:Y:S02]  /*df80*/  IADD3 R12, R199, 0x24, RZ ;  /* 0x00000024c70c7810 */ /* 0x000fe40007ffe0ff */
[----:B------:R-:W-:Y:S02]  /*df90*/  IADD3 R13, R13, c[0x0][0x198], RZ ;  /* 0x000066000d0d7a10 */ /* 0x000fe40007ffe0ff */
[----:B------:R-:W-:Y:S01]  /*dfa0*/  ISETP.GE.AND P5, PT, R12, c[0x0][0x17c], PT ;  /* 0x00005f000c007a0c */ /* 0x000fe20003fa6270 */
[----:B------:R3:W-:Y:S01]  /*dfb0*/  @P4 STG.E [R8.64], R76 ;  /* 0x0000004c08004986 */ /* 0x0007e2000c101904 */
[----:B------:R-:W-:Y:S01]  /*dfc0*/  IADD3 R12, R199, 0x25, RZ ;  /* 0x00000025c70c7810 */ /* 0x000fe20007ffe0ff */
[C---:B-1----:R-:W-:Y:S01]  /*dfd0*/  IMAD.WIDE R4, R13.reuse, 0x4, R118 ;  /* 0x000000040d047825 */ /* 0x042fe200078e0276 */
[C---:B------:R-:W-:Y:S01]  /*dfe0*/  IADD3 R15, R13.reuse, c[0x0][0x198], RZ ;  /* 0x000066000d0f7a10 */ /* 0x040fe20007ffe0ff */
[----:B------:R1:W-:Y:S01]  /*dff0*/  @P6 STG.E [R10.64], R108 ;  /* 0x0000006c0a006986 */ /* 0x0003e2000c101904 */
[----:B------:R-:W-:Y:S01]  /*e000*/  ISETP.GE.AND P1, PT, R12, c[0x0][0x17c], PT ;  /* 0x00005f000c007a0c */ /* 0x000fe20003f26270 */
        /* <DEDUP_REMOVED lines=13> */
[----:B------:R-:W-:-:S02]  /*e0e0*/  IADD3 R12, R199, 0x27, RZ ;  /* 0x00000027c70c7810 */ /* 0x000fc40007ffe0ff */
[C---:B------:R-:W-:Y:S01]  /*e0f0*/  IADD3 R13, R15.reuse, c[0x0][0x198], RZ ;  /* 0x000066000f0d7a10 */ /* 0x040fe20007ffe0ff */
[----:B--2---:R-:W-:Y:S01]  /*e100*/  IMAD.WIDE R4, R15, 0x4, R118 ;  /* 0x000000040f047825 */ /* 0x004fe200078e0276 */
        /* <DEDUP_REMOVED lines=17> */
[----:B---3--:R-:W-:Y:S01]  /*e220*/  IMAD.WIDE R4, R13, 0x4, R118 ;  /* 0x000000040d047825 */ /* 0x008fe200078e0276 */
[----:B------:R3:W-:Y:S01]  /*e230*/  @P6 STG.E [R10.64], R84 ;  /* 0x000000540a006986 */ /* 0x0007e2000c101904 */
[----:B------:R-:W-:Y:S02]  /*e240*/  ISETP.LT.AND P5, PT, R201, c[0x0][0x178], !P2 ;  /* 0x00005e00c9007a0c */ /* 0x000fe400057a1270 */
[C---:B-1----:R-:W-:Y:S01]  /*e250*/  IMAD.WIDE R6, R13.reuse, 0x4, R116 ;  /* 0x000000040d067825 */ /* 0x042fe200078e0274 */
[----:B------:R-:W-:Y:S01]  /*e260*/  ISETP.GE.AND P3, PT, R12, c[0x0][0x17c], PT ;  /* 0x00005f000c007a0c */ /* 0x000fe20003f66270 */
[----:B------:R1:W-:Y:S01]  /*e270*/  @P1 STG.E [R4.64], R69 ;  /* 0x0000004504001986 */ /* 0x0003e2000c101904 */
[----:B------:R-:W-:-:S02]  /*e280*/  IADD3 R15, R13, c[0x0][0x198], RZ ;  /* 0x000066000d0f7a10 */ /* 0x000fc40007ffe0ff */
[C---:B------:R-:W-:Y:S01]  /*e290*/  ISETP.LT.AND P6, PT, R202.reuse, c[0x0][0x178], !P2 ;  /* 0x00005e00ca007a0c */ /* 0x040fe200057c1270 */
[----:B------:R4:W-:Y:S01]  /*e2a0*/  @P4 STG.E [R6.64], R85 ;  /* 0x0000005506004986 */ /* 0x0009e2000c101904 */
[----:B------:R-:W-:Y:S01]  /*e2b0*/  ISETP.LT.AND P4, PT, R201, c[0x0][0x178], !P3 ;  /* 0x00005e00c9007a0c */ /* 0x000fe20005f81270 */
[----:B--2---:R-:W-:Y:S01]  /*e2c0*/  IMAD.WIDE R8, R15, 0x4, R118 ;  /* 0x000000040f087825 */ /* 0x004fe200078e0276 */
[----:B------:R-:W-:Y:S02]  /*e2d0*/  ISETP.LT.AND P3, PT, R202, c[0x0][0x178], !P3 ;  /* 0x00005e00ca007a0c */ /* 0x000fe40005f61270 */
[----:B------:R-:W-:Y:S01]  /*e2e0*/  IADD3 R12, R199, 0x2a, RZ ;  /* 0x0000002ac70c7810 */ /* 0x000fe20007ffe0ff */
[C---:B---3--:R-:W-:Y:S01]  /*e2f0*/  IMAD.WIDE R10, R15.reuse, 0x4, R116 ;  /* 0x000000040f0a7825 */ /* 0x048fe200078e0274 */
[----:B------:R-:W-:Y:S01]  /*e300*/  IADD3 R15, R15, c[0x0][0x198], RZ ;  /* 0x000066000f0f7a10 */ /* 0x000fe20007ffe0ff */
[----:B------:R2:W-:Y:S01]  /*e310*/  @P5 STG.E [R8.64], R82 ;  /* 0x0000005208005986 */ /* 0x0005e2000c101904 */
[----:B------:R-:W-:-:S02]  /*e320*/  ISETP.GE.AND P0, PT, R12, c[0x0][0x17c], PT ;  /* 0x00005f000c007a0c */ /* 0x000fc40003f06270 */
[----:B------:R-:W-:Y:S01]  /*e330*/  IADD3 R12, R199, 0x2b, RZ ;  /* 0x0000002bc70c7810 */ /* 0x000fe20007ffe0ff */
[----:B-1----:R-:W-:Y:S01]  /*e340*/  IMAD.WIDE R4, R15, 0x4, R118 ;  /* 0x000000040f047825 */ /* 0x002fe200078e0276 */
[----:B------:R-:W-:Y:S01]  /*e350*/  ISETP.LT.AND P5, PT, R201, c[0x0][0x178], !P0 ;  /* 0x00005e00c9007a0c */ /* 0x000fe200047a1270 */
[----:B------:R1:W-:Y:S01]  /*e360*/  @P6 STG.E [R10.64], R114 ;  /* 0x000000720a006986 */ /* 0x0003e2000c101904 */
[----:B------:R-:W-:Y:S01]  /*e370*/  ISETP.GE.AND P2, PT, R12, c[0x0][0x17c], PT ;  /* 0x00005f000c007a0c */ /* 0x000fe20003f46270 */
[C---:B----4-:R-:W-:Y:S01]  /*e380*/  IMAD.WIDE R6, R15.reuse, 0x4, R116 ;  /* 0x000000040f067825 */ /* 0x050fe200078e0274 */
[----:B------:R-:W-:Y:S01]  /*e390*/  IADD3 R13, R15, c[0x0][0x198], RZ ;  /* 0x000066000f0d7a10 */ /* 0x000fe20007ffe0ff */
[----:B------:R3:W-:Y:S01]  /*e3a0*/  @P4 STG.E [R4.64], R83 ;  /* 0x0000005304004986 */ /* 0x0007e2000c101904 */
[C---:B------:R-:W-:Y:S02]  /*e3b0*/  ISETP.LT.AND P6, PT, R202.reuse, c[0x0][0x178], !P0 ;  /* 0x00005e00ca007a0c */ /* 0x040fe400047c1270 */
[----:B------:R-:W-:Y:S01]  /*e3c0*/  IADD3 R12, R199, 0x2c, RZ ;  /* 0x0000002cc70c7810 */ /* 0x000fe20007ffe0ff */
[----:B------:R4:W-:Y:S01]  /*e3d0*/  @P3 STG.E [R6.64], R115 ;  /* 0x0000007306003986 */ /* 0x0009e2000c101904 */
[----:B------:R-:W-:Y:S01]  /*e3e0*/  ISETP.LT.AND P3, PT, R201, c[0x0][0x178], !P2 ;  /* 0x00005e00c9007a0c */ /* 0x000fe20005761270 */
[----:B--2---:R-:W-:Y:S01]  /*e3f0*/  IMAD.WIDE R8, R13, 0x4, R118 ;  /* 0x000000040d087825 */ /* 0x004fe200078e0276 */
[----:B------:R-:W-:-:S02]  /*e400*/  ISETP.LT.AND P2, PT, R202, c[0x0][0x178], !P2 ;  /* 0x00005e00ca007a0c */ /* 0x000fc40005741270 */
[----:B------:R-:W-:Y:S01]  /*e410*/  ISETP.GE.AND P1, PT, R12, c[0x0][0x17c], PT ;  /* 0x00005f000c007a0c */ /* 0x000fe20003f26270 */
[C---:B-1----:R-:W-:Y:S01]  /*e420*/  IMAD.WIDE R10, R13.reuse, 0x4, R116 ;  /* 0x000000040d0a7825 */ /* 0x042fe200078e0274 */
[----:B------:R-:W-:Y:S01]  /*e430*/  IADD3 R13, R13, c[0x0][0x198], RZ ;  /* 0x000066000d0d7a10 */ /* 0x000fe20007ffe0ff */
[----:B------:R1:W-:Y:S01]  /*e440*/  @P5 STG.E [R8.64], R78 ;  /* 0x0000004e08005986 */ /* 0x0003e2000c101904 */
[----:B------:R-:W-:Y:S02]  /*e450*/  IADD3 R12, R199, 0x2d, RZ ;  /* 0x0000002dc70c7810 */ /* 0x000fe40007ffe0ff */
[----:B------:R-:W-:Y:S01]  /*e460*/  ISETP.LT.AND P5, PT, R201, c[0x0][0x178], !P1 ;  /* 0x00005e00c9007a0c */ /* 0x000fe20004fa1270 */
[----:B---3--:R-:W-:Y:S01]  /*e470*/  IMAD.WIDE R4, R13, 0x4, R118 ;  /* 0x000000040d047825 */ /* 0x008fe200078e0276 */
[----:B------:R-:W-:Y:S01]  /*e480*/  ISETP.GE.AND P0, PT, R12, c[0x0][0x17c], PT ;  /* 0x00005f000c007a0c */ /* 0x000fe20003f06270 */
[----:B------:R2:W-:Y:S01]  /*e490*/  @P6 STG.E [R10.64], R110 ;  /* 0x0000006e0a006986 */ /* 0x0005e2000c101904 */
[----:B------:R-:W-:Y:S01]  /*e4a0*/  IADD3 R12, R199, 0x2e, RZ ;  /* 0x0000002ec70c7810 */ /* 0x000fe20007ffe0ff */
[C---:B----4-:R-:W-:Y:S01]  /*e4b0*/  IMAD.WIDE R6, R13.reuse, 0x4, R116 ;  /* 0x000000040d067825 */ /* 0x050fe200078e0274 */
[----:B------:R-:W-:Y:S01]  /*e4c0*/  IADD3 R15, R13, c[0x0][0x198], RZ ;  /* 0x000066000d0f7a10 */ /* 0x000fe20007ffe0ff */
[----:B------:R3:W-:Y:S01]  /*e4d0*/  @P3 STG.E [R4.64], R79 ;  /* 0x0000004f04003986 */ /* 0x0007e2000c101904 */
[----:B------:R-:W-:-:S02]  /*e4e0*/  ISETP.LT.AND P6, PT, R202, c[0x0][0x178], !P1 ;  /* 0x00005e00ca007a0c */ /* 0x000fc40004fc1270 */
        /* <DEDUP_REMOVED lines=10> */
[----:B------:R-:W-:Y:S01]  /*e590*/  IADD3 R12, R199, 0x30, RZ ;  /* 0x00000030c70c7810 */ /* 0x000fe20007ffe0ff */
[----:B---3--:R-:W-:Y:S01]  /*e5a0*/  IMAD.WIDE R4, R15, 0x4, R118 ;  /* 0x000000040f047825 */ /* 0x008fe200078e0276 */
[----:B------:R-:W-:Y:S01]  /*e5b0*/  ISETP.LT.AND P5, PT, R201, c[0x0][0x178], !P4 ;  /* 0x00005e00c9007a0c */ /* 0x000fe200067a1270 */
[----:B------:R2:W-:Y:S01]  /*e5c0*/  @P6 STG.E [R10.64], R106 ;  /* 0x0000006a0a006986 */ /* 0x0005e2000c101904 */
[----:B------:R-:W-:Y:S02]  /*e5d0*/  ISETP.LT.AND P4, PT, R202, c[0x0][0x178], !P4 ;  /* 0x00005e00ca007a0c */ /* 0x000fe40006781270 */
[----:B------:R-:W-:Y:S01]  /*e5e0*/  ISETP.GE.AND P3, PT, R12, c[0x0][0x17c], PT ;  /* 0x00005f000c007a0c */ /* 0x000fe20003f66270 */
[----:B------:R-:W-:Y:S01]  /*e5f0*/  @P2 STG.E [R4.64], R75 ;  /* 0x0000004b04002986 */ /* 0x000fe2000c101904 */
[----:B----4-:R-:W-:Y:S01]  /*e600*/  IADD3 R6, R199, 0x32, RZ ;  /* 0x00000032c7067810 */ /* 0x010fe20007ffe0ff */
[----:B-1----:R-:W-:Y:S01]  /*e610*/  IMAD.WIDE R8, R15, 0x4, R116 ;  /* 0x000000040f087825 */ /* 0x002fe200078e0274 */
[----:B------:R-:W-:-:S02]  /*e620*/  IADD3 R12, R199, 0x31, RZ ;  /* 0x00000031c70c7810 */ /* 0x000fc40007ffe0ff */
[----:B------:R-:W-:Y:S02]  /*e630*/  IADD3 R17, R15, c[0x0][0x198], RZ ;  /* 0x000066000f117a10 */ /* 0x000fe40007ffe0ff */
[----:B------:R1:W-:Y:S01]  /*e640*/  @P0 STG.E [R8.64], R107 ;  /* 0x0000006b08000986 */ /* 0x0003e2000c101904 */
[----:B------:R-:W-:Y:S02]  /*e650*/  ISETP.LT.AND P0, PT, R201, c[0x0][0x178], !P1 ;  /* 0x00005e00c9007a0c */ /* 0x000fe40004f01270 */
[----:B------:R-:W-:Y:S01]  /*e660*/  ISETP.GE.AND P6, PT, R12, c[0x0][0x17c], PT ;  /* 0x00005f000c007a0c */ /* 0x000fe20003fc6270 */
[C---:B--2---:R-:W-:Y:S01]  /*e670*/  IMAD.WIDE R10, R17.reuse, 0x4, R118 ;  /* 0x00000004110a7825 */ /* 0x044fe200078e0276 */
[----:B------:R-:W-:Y:S02]  /*e680*/  ISETP.GE.AND P2, PT, R6, c[0x0][0x17c], PT ;  /* 0x00005f0006007a0c */ /* 0x000fe40003f46270 */
[----:B------:R-:W-:Y:S01]  /*e690*/  ISETP.LT.AND P1, PT, R202, c[0x0][0x178], !P1 ;  /* 0x00005e00ca007a0c */ /* 0x000fe20004f21270 */
[C---:B------:R-:W-:Y:S01]  /*e6a0*/  IMAD.WIDE R12, R17.reuse, 0x4, R116 ;  /* 0x00000004110c7825 */ /* 0x040fe200078e0274 */
[----:B------:R2:W3:Y:S01]  /*e6b0*/  LDS.128 R4, [R3] ;  /* 0x0000000003047984 */ /* 0x0004e20000000c00 */
[----:B------:R-:W-:-:S02]  /*e6c0*/  IADD3 R17, R17, c[0x0][0x198], RZ ;  /* 0x0000660011117a10 */ /* 0x000fc40007ffe0ff */
[----:B-1----:R-:W-:Y:S01]  /*e6d0*/  IADD3 R8, R199, 0x34, RZ ;  /* 0x00000034c7087810 */ /* 0x002fe20007ffe0ff */
[----:B------:R-:W-:Y:S01]  /*e6e0*/  @P5 STG.E [R10.64], R70 ;  /* 0x000000460a005986 */ /* 0x000fe2000c101904 */
[C---:B------:R-:W-:Y:S01]  /*e6f0*/  IADD3 R9, R17.reuse, c[0x0][0x198], RZ ;  /* 0x0000660011097a10 */ /* 0x040fe20007ffe0ff */
[----:B------:R-:W-:Y:S01]  /*e700*/  IMAD.WIDE R14, R17, 0x4, R118 ;  /* 0x00000004110e7825 */ /* 0x000fe200078e0276 */
[----:B------:R-:W-:Y:S01]  /*e710*/  ISETP.LT.AND P5, PT, R202, c[0x0][0x178], !P3 ;  /* 0x00005e00ca007a0c */ /* 0x000fe20005fa1270 */
[----:B------:R1:W-:Y:S01]  /*e720*/  @P4 STG.E [R12.64], R86 ;  /* 0x000000560c004986 */ /* 0x0003e2000c101904 */
[----:B------:R-:W-:Y:S01]  /*e730*/  ISETP.LT.AND P4, PT, R201, c[0x0][0x178], !P3 ;  /* 0x00005e00c9007a0c */ /* 0x000fe20005f81270 */
[----:B------:R-:W-:Y:S01]  /*e740*/  IMAD.WIDE R18, R9, 0x4, R116 ;  /* 0x0000000409127825 */ /* 0x000fe200078e0274 */
[----:B------:R-:W-:Y:S01]  /*e750*/  ISETP.GE.AND P3, PT, R16, c[0x0][0x17c], PT ;  /* 0x00005f0010007a0c */ /* 0x000fe20003f66270 */
[----:B------:R4:W-:Y:S01]  /*e760*/  @P0 STG.E [R14.64], R71 ;  /* 0x000000470e000986 */ /* 0x0009e2000c101904 */
[----:B------:R-:W-:-:S02]  /*e770*/  ISETP.GE.AND P0, PT, R8, c[0x0][0x17c], PT ;  /* 0x00005f0008007a0c */ /* 0x000fc40003f06270 */
[----:B------:R-:W-:Y:S02]  /*e780*/  IADD3 R21, R9, c[0x0][0x198], RZ ;  /* 0x0000660009157a10 */ /* 0x000fe40007ffe0ff */
[----:B--2---:R-:W-:Y:S02]  /*e790*/  IADD3 R3, R199, 0x35, RZ ;  /* 0x00000035c7037810 */ /* 0x004fe40007ffe0ff */
[----:B------:R-:W-:Y:S01]  /*e7a0*/  IADD3 R23, R21, c[0x0][0x198], RZ ;  /* 0x0000660015177a10 */ /* 0x000fe20007ffe0ff */
[----:B-1----:R-:W-:-:S04]  /*e7b0*/  IMAD.WIDE R12, R17, 0x4, R116 ;  /* 0x00000004110c7825 */ /* 0x002fc800078e0274 */
[--C-:B------:R-:W-:Y:S01]  /*e7c0*/  IMAD.WIDE R16, R9, 0x4, R118.reuse ;  /* 0x0000000409107825 */ /* 0x100fe200078e0276 */
[----:B------:R1:W-:Y:S01]  /*e7d0*/  @P1 STG.E [R12.64], R87 ;  /* 0x000000570c001986 */ /* 0x0003e2000c101904 */
[----:B------:R-:W-:Y:S02]  /*e7e0*/  ISETP.LT.AND P1, PT, R201, c[0x0][0x178], !P6 ;  /* 0x00005e00c9007a0c */ /* 0x000fe40007721270 */
[----:B------:R-:W-:Y:S01]  /*e7f0*/  ISETP.LT.AND P6, PT, R202, c[0x0][0x178], !P6 ;  /* 0x00005e00ca007a0c */ /* 0x000fe200077c1270 */
[----:B------:R-:W2:Y:S01]  /*e800*/  LDS.128 R8, [R2] ;  /* 0x0000000002087984 */ /* 0x000ea20000000c00 */
[----:B----4-:R-:W-:-:S03]  /*e810*/  IMAD.WIDE R14, R21, 0x4, R118 ;  /* 0x00000004150e7825 */ /* 0x010fc600078e0276 */
[----:B------:R4:W-:Y:S01]  /*e820*/  @P4 STG.E [R16.64], R92 ;  /* 0x0000005c10004986 */ /* 0x0009e2000c101904 */
[----:B------:R-:W-:Y:S02]  /*e830*/  ISETP.GE.AND P4, PT, R3, c[0x0][0x17c], PT ;  /* 0x00005f0003007a0c */ /* 0x000fe40003f86270 */
[----:B------:R-:W-:Y:S01]  /*e840*/  IADD3 R3, R199, 0x36, RZ ;  /* 0x00000036c7037810 */ /* 0x000fe20007ffe0ff */
[----:B-1----:R-:W-:Y:S01]  /*e850*/  IMAD.WIDE R12, R21, 0x4, R116 ;  /* 0x00000004150c7825 */ /* 0x002fe200078e0274 */
[----:B------:R-:W-:Y:S01]  /*e860*/  @P5 STG.E [R18.64], R212 ;  /* 0x000000d412005986 */ /* 0x000fe2000c101904 */
[----:B------:R-:W-:Y:S02]  /*e870*/  ISETP.LT.AND P5, PT, R201, c[0x0][0x178], !P2 ;  /* 0x00005e00c9007a0c */ /* 0x000fe400057a1270 */
[----:B------:R-:W-:Y:S01]  /*e880*/  ISETP.LT.AND P2, PT, R202, c[0x0][0x178], !P2 ;  /* 0x00005e00ca007a0c */ /* 0x000fe20005741270 */
[----:B------:R1:W-:Y:S01]  /*e890*/  @P1 STG.E [R14.64], R93 ;  /* 0x0000005d0e001986 */ /* 0x0003e2000c101904 */
[C---:B------:R-:W-:Y:S01]  /*e8a0*/  IADD3 R21, R23.reuse, c[0x0][0x198], RZ ;  /* 0x0000660017157a10 */ /* 0x040fe20007ffe0ff */
[----:B----4-:R-:W-:-:S02]  /*e8b0*/  IMAD.WIDE R16, R23, 0x4, R118 ;  /* 0x0000000417107825 */ /* 0x010fc400078e0276 */
[----:B------:R4:W-:Y:S01]  /*e8c0*/  @P6 STG.E [R12.64], R213 ;  /* 0x000000d50c006986 */ /* 0x0009e2000c101904 */
[----:B------:R-:W-:Y:S02]  /*e8d0*/  ISETP.LT.AND P6, PT, R201, c[0x0][0x178], !P3 ;  /* 0x00005e00c9007a0c */ /* 0x000fe40005fc1270 */
[----:B------:R-:W-:Y:S01]  /*e8e0*/  ISETP.GE.AND P1, PT, R3, c[0x0][0x17c], PT ;  /* 0x00005f0003007a0c */ /* 0x000fe20003f26270 */
[----:B------:R-:W-:Y:S01]  /*e8f0*/  IMAD.WIDE R2, R23, 0x4, R116 ;  /* 0x0000000417027825 */ /* 0x000fe200078e0274 */
[C---:B------:R-:W-:Y:S01]  /*e900*/  ISETP.LT.AND P3, PT, R202.reuse, c[0x0][0x178], !P3 ;  /* 0x00005e00ca007a0c */ /* 0x040fe20005f61270 */
[----:B------:R5:W-:Y:S01]  /*e910*/  @P5 STG.E [R16.64], R88 ;  /* 0x0000005810005986 */ /* 0x000be2000c101904 */
[----:B------:R-:W-:Y:S01]  /*e920*/  ISETP.LT.AND P5, PT, R201, c[0x0][0x178], !P0 ;  /* 0x00005e00c9007a0c */ /* 0x000fe200047a1270 */
[C---:B-1----:R-:W-:Y:S01]  /*e930*/  IMAD.WIDE R14, R21.reuse, 0x4, R118 ;  /* 0x00000004150e7825 */ /* 0x042fe200078e0276 */
[----:B------:R-:W-:Y:S01]  /*e940*/  ISETP.LT.AND P0, PT, R202, c[0x0][0x178], !P0 ;  /* 0x00005e00ca007a0c */ /* 0x000fe20004701270 */
[----:B---3--:R1:W-:Y:S01]  /*e950*/  @P2 STG.E [R2.64], R4 ;  /* 0x0000000402002986 */ /* 0x0083e2000c101904 */
[----:B------:R-:W-:Y:S01]  /*e960*/  ISETP.GE.AND P2, PT, R20, c[0x0][0x17c], PT ;  /* 0x00005f0014007a0c */ /* 0x000fe20003f46270 */
[C---:B------:R-:W-:Y:S01]  /*e970*/  IMAD.WIDE R18, R21.reuse, 0x4, R116 ;  /* 0x0000000415127825 */ /* 0x040fe200078e0274 */
[----:B------:R-:W-:Y:S01]  /*e980*/  IADD3 R21, R21, c[0x0][0x198], RZ ;  /* 0x0000660015157a10 */ /* 0x000fe20007ffe0ff */
[----:B------:R3:W-:Y:S01]  /*e990*/  @P6 STG.E [R14.64], R89 ;  /* 0x000000590e006986 */ /* 0x0007e2000c101904 */
[----:B------:R-:W-:-:S02]  /*e9a0*/  ISETP.LT.AND P6, PT, R201, c[0x0][0x178], !P4 ;  /* 0x00005e00c9007a0c */ /* 0x000fc400067c1270 */
[C---:B------:R-:W-:Y:S01]  /*e9b0*/  ISETP.LT.AND P4, PT, R202.reuse, c[0x0][0x178], !P4 ;  /* 0x00005e00ca007a0c */ /* 0x040fe20006781270 */
[C---:B----4-:R-:W-:Y:S01]  /*e9c0*/  IMAD.WIDE R12, R21.reuse, 0x4, R118 ;  /* 0x00000004150c7825 */ /* 0x050fe200078e0276 */
[----:B-----5:R-:W-:Y:S01]  /*e9d0*/  IADD3 R17, R21, c[0x0][0x198], RZ ;  /* 0x0000660015117a10 */ /* 0x020fe20007ffe0ff */
[----:B------:R4:W-:Y:S01]  /*e9e0*/  @P3 STG.E [R18.64], R5 ;  /* 0x0000000512003986 */ /* 0x0009e2000c101904 */
[----:B------:R-:W-:Y:S01]  /*e9f0*/  IADD3 R16, R199, 0x38, RZ ;  /* 0x00000038c7107810 */ /* 0x000fe20007ffe0ff */
[--C-:B-1----:R-:W-:Y:S02]  /*ea00*/  IMAD.WIDE R2, R21, 0x4, R116.reuse ;  /* 0x0000000415027825 */ /* 0x102fe400078e0274 */
[----:B------:R1:W-:Y:S01]  /*ea10*/  @P5 STG.E [R12.64], R100 ;  /* 0x000000640c005986 */ /* 0x0003e2000c101904 */
[----:B------:R-:W-:Y:S01]  /*ea20*/  ISETP.LT.AND P5, PT, R201, c[0x0][0x178], !P1 ;  /* 0x00005e00c9007a0c */ /* 0x000fe20004fa1270 */
[----:B---3--:R-:W-:Y:S01]  /*ea30*/  IMAD.WIDE R14, R17, 0x4, R116 ;  /* 0x00000004110e7825 */ /* 0x008fe200078e0274 */
[----:B------:R-:W-:Y:S01]  /*ea40*/  ISETP.LT.AND P1, PT, R202, c[0x0][0x178], !P1 ;  /* 0x00005e00ca007a0c */ /* 0x000fe20004f21270 */
[----:B--2---:R2:W-:Y:S01]  /*ea50*/  @P0 STG.E [R2.64], R8 ;  /* 0x0000000802000986 */ /* 0x0045e2000c101904 */
[----:B------:R-:W-:-:S02]  /*ea60*/  ISETP.GE.AND P3, PT, R16, c[0x0][0x17c], PT ;  /* 0x00005f0010007a0c */ /* 0x000fc40003f66270 */
[----:B------:R-:W-:Y:S01]  /*ea70*/  ISETP.GE.AND P0, PT, R0, c[0x0][0x17c], PT ;  /* 0x00005f0000007a0c */ /* 0x000fe20003f06270 */
[C-C-:B----4-:R-:W-:Y:S01]  /*ea80*/  IMAD.WIDE R4, R17.reuse, 0x4, R118.reuse ;  /* 0x0000000411047825 */ /* 0x150fe200078e0276 */
[----:B------:R-:W-:Y:S02]  /*ea90*/  IADD3 R17, R17, c[0x0][0x198], RZ ;  /* 0x0000660011117a10 */ /* 0x000fe40007ffe0ff */
[----:B------:R-:W-:Y:S02]  /*eaa0*/  IADD3 R0, R199, 0x3a, RZ ;  /* 0x0000003ac7007810 */ /* 0x000fe40007ffe0ff */
[----:B------:R3:W-:Y:S01]  /*eab0*/  @P6 STG.E [R4.64], R101 ;  /* 0x0000006504006986 */ /* 0x0007e2000c101904 */
[----:B------:R-:W-:Y:S01]  /*eac0*/  ISETP.LT.AND P6, PT, R202, c[0x0][0x178], !P2 ;  /* 0x00005e00ca007a0c */ /* 0x000fe200057c1270 */
[C---:B-1----:R-:W-:Y:S01]  /*ead0*/  IMAD.WIDE R12, R17.reuse, 0x4, R118 ;  /* 0x00000004110c7825 */ /* 0x042fe200078e0276 */
[----:B------:R-:W-:Y:S01]  /*eae0*/  IADD3 R19, R17, c[0x0][0x198], RZ ;  /* 0x0000660011137a10 */ /* 0x000fe20007ffe0ff */
[----:B------:R1:W-:Y:S01]  /*eaf0*/  @P4 STG.E [R14.64], R9 ;  /* 0x000000090e004986 */ /* 0x0003e2000c101904 */
[----:B------:R-:W-:Y:S01]  /*eb00*/  ISETP.LT.AND P4, PT, R201, c[0x0][0x178], !P2 ;  /* 0x00005e00c9007a0c */ /* 0x000fe20005781270 */
[----:B--2---:R-:W-:Y:S01]  /*eb10*/  IMAD.WIDE R2, R17, 0x4, R116 ;  /* 0x0000000411027825 */ /* 0x004fe200078e0274 */
[----:B------:R-:W-:Y:S01]  /*eb20*/  ISETP.GE.AND P2, PT, R0, c[0x0][0x17c], PT ;  /* 0x00005f0000007a0c */ /* 0x000fe20003f46270 */
[----:B------:R2:W-:Y:S01]  /*eb30*/  @P5 STG.E [R12.64], R96 ;  /* 0x000000600c005986 */ /* 0x0005e2000c101904 */
[----:B------:R-:W-:-:S02]  /*eb40*/  ISETP.LT.AND P5, PT, R201, c[0x0][0x178], !P3 ;  /* 0x00005e00c9007a0c */ /* 0x000fc40005fa1270 */
[C---:B------:R-:W-:Y:S01]  /*eb50*/  ISETP.LT.AND P3, PT, R202.reuse, c[0x0][0x178], !P3 ;  /* 0x00005e00ca007a0c */ /* 0x040fe20005f61270 */
[----:B---3--:R-:W-:Y:S01]  /*eb60*/  IMAD.WIDE R4, R19, 0x4, R118 ;  /* 0x0000000413047825 */ /* 0x008fe200078e0276 */
[----:B------:R3:W-:Y:S01]  /*eb70*/  @P1 STG.E [R2.64], R24 ;  /* 0x0000001802001986 */ /* 0x0007e2000c101904 */
[----:B------:R-:W-:Y:S02]  /*eb80*/  IADD3 R0, R199, 0x3b, RZ ;  /* 0x0000003bc7007810 */ /* 0x000fe40007ffe0ff */
[C---:B-1----:R-:W-:Y:S01]  /*eb90*/  IMAD.WIDE R8, R19.reuse, 0x4, R116 ;  /* 0x0000000413087825 */ /* 0x042fe200078e0274 */
[----:B------:R-:W-:Y:S01]  /*eba0*/  IADD3 R19, R19, c[0x0][0x198], RZ ;  /* 0x0000660013137a10 */ /* 0x000fe20007ffe0ff */
[----:B------:R1:W-:Y:S01]  /*ebb0*/  @P4 STG.E [R4.64], R97 ;  /* 0x0000006104004986 */ /* 0x0003e2000c101904 */
[----:B------:R-:W-:Y:S02]  /*ebc0*/  ISETP.LT.AND P4, PT, R201, c[0x0][0x178], !P0 ;  /* 0x00005e00c9007a0c */ /* 0x000fe40004781270 */
[C---:B------:R-:W-:Y:S01]  /*ebd0*/  IADD3 R15, R19.reuse, c[0x0][0x198], RZ ;  /* 0x00006600130f7a10 */ /* 0x040fe20007ffe0ff */
[----:B------:R4:W-:Y:S01]  /*ebe0*/  @P6 STG.E [R8.64], R25 ;  /* 0x0000001908006986 */ /* 0x0009e2000c101904 */
[----:B------:R-:W-:Y:S01]  /*ebf0*/  ISETP.LT.AND P6, PT, R202, c[0x0][0x178], !P0 ;  /* 0x00005e00ca007a0c */ /* 0x000fe200047c1270 */
[----:B--2---:R-:W-:Y:S01]  /*ec00*/  IMAD.WIDE R12, R19, 0x4, R118 ;  /* 0x00000004130c7825 */ /* 0x004fe200078e0276 */
[----:B------:R-:W-:-:S02]  /*ec10*/  ISETP.GE.AND P1, PT, R0, c[0x0][0x17c], PT ;  /* 0x00005f0000007a0c */ /* 0x000fc40003f26270 */
[----:B------:R-:W-:Y:S01]  /*ec20*/  IADD3 R0, R199, 0x3c, RZ ;  /* 0x0000003cc7007810 */ /* 0x000fe20007ffe0ff */
[----:B---3--:R-:W-:Y:S01]  /*ec30*/  IMAD.WIDE R2, R19, 0x4, R116 ;  /* 0x0000000413027825 */ /* 0x008fe200078e0274 */
[----:B------:R2:W-:Y:S01]  /*ec40*/  @P5 STG.E [R12.64], R94 ;  /* 0x0000005e0c005986 */ /* 0x0005e2000c101904 */
[----:B------:R-:W-:Y:S02]  /*ec50*/  ISETP.LT.AND P5, PT, R201, c[0x0][0x178], !P2 ;  /* 0x00005e00c9007a0c */ /* 0x000fe400057a1270 */
[C---:B-1----:R-:W-:Y:S01]  /*ec60*/  IMAD.WIDE R4, R15.reuse, 0x4, R118 ;  /* 0x000000040f047825 */ /* 0x042fe200078e0276 */
[----:B------:R-:W-:Y:S01]  /*ec70*/  ISETP.GE.AND P0, PT, R0, c[0x0][0x17c], PT ;  /* 0x00005f0000007a0c */ /* 0x000fe20003f06270 */
[----:B------:R1:W-:Y:S01]  /*ec80*/  @P3 STG.E [R2.64], R214 ;  /* 0x000000d602003986 */ /* 0x0003e2000c101904 */
[----:B------:R-:W-:Y:S01]  /*ec90*/  ISETP.LT.AND P2, PT, R202, c[0x0][0x178], !P2 ;  /* 0x00005e00ca007a0c */ /* 0x000fe20005741270 */
[C---:B----4-:R-:W-:Y:S01]  /*eca0*/  IMAD.WIDE R8, R15.reuse, 0x4, R116 ;  /* 0x000000040f087825 */ /* 0x050fe200078e0274 */
[----:B------:R-:W-:Y:S01]  /*ecb0*/  IADD3 R15, R15, c[0x0][0x198], RZ ;  /* 0x000066000f0f7a10 */ /* 0x000fe20007ffe0ff */
[----:B------:R3:W-:Y:S01]  /*ecc0*/  @P4 STG.E [R4.64], R95 ;  /* 0x0000005f04004986 */ /* 0x0007e2000c101904 */
[----:B------:R-:W-:-:S02]  /*ecd0*/  ISETP.LT.AND P4, PT, R201, c[0x0][0x178], !P1 ;  /* 0x00005e00c9007a0c */ /* 0x000fc40004f81270 */
[----:B------:R-:W-:Y:S01]  /*ece0*/  ISETP.LT.AND P1, PT, R202, c[0x0][0x178], !P1 ;  /* 0x00005e00ca007a0c */ /* 0x000fe20004f21270 */
[----:B------:R4:W-:Y:S01]  /*ecf0*/  @P6 STG.E [R8.64], R215 ;  /* 0x000000d708006986 */ /* 0x0009e2000c101904 */
[C---:B------:R-:W-:Y:S01]  /*ed00*/  IADD3 R17, R15.reuse, c[0x0][0x198], RZ ;  /* 0x000066000f117a10 */ /* 0x040fe20007ffe0ff */
[----:B--2---:R-:W-:Y:S01]  /*ed10*/  IMAD.WIDE R12, R15, 0x4, R118 ;  /* 0x000000040f0c7825 */ /* 0x004fe200078e0276 */
[----:B------:R-:W-:Y:S02]  /*ed20*/  ISETP.LT.AND P6, PT, R201, c[0x0][0x178], !P0 ;  /* 0x00005e00c9007a0c */ /* 0x000fe400047c1270 */
[----:B------:R-:W-:Y:S01]  /*ed30*/  IADD3 R0, R199, 0x3d, RZ ;  /* 0x0000003dc7007810 */ /* 0x000fe20007ffe0ff */
[----:B-1----:R-:W-:Y:S01]  /*ed40*/  IMAD.WIDE R2, R15, 0x4, R116 ;  /* 0x000000040f027825 */ /* 0x002fe200078e0274 */
[C---:B------:R-:W-:Y:S01]  /*ed50*/  IADD3 R19, R17.reuse, c[0x0][0x198], RZ ;  /* 0x0000660011137a10 */ /* 0x040fe20007ffe0ff */
[----:B------:R1:W-:Y:S01]  /*ed60*/  @P5 STG.E [R12.64], R90 ;  /* 0x0000005a0c005986 */ /* 0x0003e2000c101904 */
[----:B------:R-:W-:Y:S01]  /*ed70*/  ISETP.GE.AND P3, PT, R0, c[0x0][0x17c], PT ;  /* 0x00005f0000007a0c */ /* 0x000fe20003f66270 */
[----:B---3--:R-:W-:Y:S01]  /*ed80*/  IMAD.WIDE R4, R17, 0x4, R118 ;  /* 0x0000000411047825 */ /* 0x008fe200078e0276 */
[C---:B------:R-:W-:Y:S01]  /*ed90*/  IADD3 R0, R199.reuse, 0x3e, RZ ;  /* 0x0000003ec7007810 */ /* 0x040fe20007ffe0ff */
[----:B------:R2:W-:Y:S01]  /*eda0*/  @P2 STG.E [R2.64], R6 ;  /* 0x0000000602002986 */ /* 0x0005e2000c101904 */
[----:B------:R-:W-:Y:S01]  /*edb0*/  IADD3 R199, R199, 0x3f, RZ ;  /* 0x0000003fc7c77810 */ /* 0x000fe20007ffe0ff */
[----:B----4-:R-:W-:Y:S01]  /*edc0*/  IMAD.WIDE R8, R17, 0x4, R116 ;  /* 0x0000000411087825 */ /* 0x010fe200078e0274 */
[----:B------:R-:W-:Y:S01]  /*edd0*/  ISETP.GE.AND P5, PT, R0, c[0x0][0x17c], PT ;  /* 0x00005f0000007a0c */ /* 0x000fe20003fa6270 */
[----:B------:R3:W-:Y:S01]  /*ede0*/  @P4 STG.E [R4.64], R91 ;  /* 0x0000005b04004986 */ /* 0x0007e2000c101904 */
[----:B------:R-:W-:Y:S01]  /*edf0*/  ISETP.LT.AND P0, PT, R202, c[0x0][0x178], !P0 ;  /* 0x00005e00ca007a0c */ /* 0x000fe20004701270 */
[----:B------:R-:W-:Y:S01]  /*ee00*/  IMAD.WIDE R14, R19, 0x4, R118 ;  /* 0x00000004130e7825 */ /* 0x000fe200078e0276 */
[----:B------:R-:W-:Y:S01]  /*ee10*/  ISETP.GE.AND P2, PT, R199, c[0x0][0x17c], PT ;  /* 0x00005f00c7007a0c */ /* 0x000fe20003f46270 */
[----:B------:R4:W-:Y:S01]  /*ee20*/  @P1 STG.E [R8.64], R7 ;  /* 0x0000000708001986 */ /* 0x0009e2000c101904 */
[----:B-1----:R-:W-:-:S02]  /*ee30*/  IADD3 R13, R19, c[0x0][0x198], RZ ;  /* 0x00006600130d7a10 */ /* 0x002fc40007ffe0ff */
[C---:B------:R-:W-:Y:S01]  /*ee40*/  ISETP.LT.AND P4, PT, R201.reuse, c[0x0][0x178], !P5 ;  /* 0x00005e00c9007a0c */ /* 0x040fe20006f81270 */
[----:B------:R1:W-:Y:S01]  /*ee50*/  @P6 STG.E [R14.64], R102 ;  /* 0x000000660e006986 */ /* 0x0003e2000c101904 */
[----:B------:R-:W-:Y:S01]  /*ee60*/  ISETP.LT.AND P6, PT, R201, c[0x0][0x178], !P3 ;  /* 0x00005e00c9007a0c */ /* 0x000fe20005fc1270 */
[----:B--2---:R-:W-:Y:S01]  /*ee70*/  IMAD.WIDE R2, R19, 0x4, R116 ;  /* 0x0000000413027825 */ /* 0x004fe200078e0274 */
[C---:B------:R-:W-:Y:S02]  /*ee80*/  ISETP.LT.AND P3, PT, R202.reuse, c[0x0][0x178], !P3 ;  /* 0x00005e00ca007a0c */ /* 0x040fe40005f61270 */
[C---:B------:R-:W-:Y:S01]  /*ee90*/  IADD3 R17, R13.reuse, c[0x0][0x198], RZ ;  /* 0x000066000d117a10 */ /* 0x040fe20007ffe0ff */
[----:B---3--:R-:W-:Y:S01]  /*eea0*/  IMAD.WIDE R4, R13, 0x4, R118 ;  /* 0x000000040d047825 */ /* 0x008fe200078e0276 */
[C---:B------:R-:W-:Y:S01]  /*eeb0*/  ISETP.LT.AND P5, PT, R202.reuse, c[0x0][0x178], !P5 ;  /* 0x00005e00ca007a0c */ /* 0x040fe20006fa1270 */
[----:B------:R2:W-:Y:S01]  /*eec0*/  @P0 STG.E [R2.64], R10 ;  /* 0x0000000a02000986 */ /* 0x0005e2000c101904 */
[----:B------:R-:W-:Y:S01]  /*eed0*/  ISETP.LT.AND P1, PT, R201, c[0x0][0x178], !P2 ;  /* 0x00005e00c9007a0c */ /* 0x000fe20005721270 */
[----:B----4-:R-:W-:Y:S01]  /*eee0*/  IMAD.WIDE R6, R13, 0x4, R116 ;  /* 0x000000040d067825 */ /* 0x010fe200078e0274 */
[----:B------:R-:W-:-:S02]  /*eef0*/  ISETP.LT.AND P2, PT, R202, c[0x0][0x178], !P2 ;  /* 0x00005e00ca007a0c */ /* 0x000fc40005741270 */
[C---:B-1----:R-:W-:Y:S01]  /*ef00*/  IADD3 R15, R17.reuse, c[0x0][0x198], RZ ;  /* 0x00006600110f7a10 */ /* 0x042fe20007ffe0ff */
[C---:B------:R-:W-:Y:S01]  /*ef10*/  IMAD.WIDE R8, R17.reuse, 0x4, R118 ;  /* 0x0000000411087825 */ /* 0x040fe200078e0276 */
[----:B------:R2:W-:Y:S03]  /*ef20*/  @P6 STG.E [R4.64], R103 ;  /* 0x0000006704006986 */ /* 0x0005e6000c101904 */
[----:B------:R-:W-:Y:S01]  /*ef30*/  IMAD.WIDE R12, R17, 0x4, R116 ;  /* 0x00000004110c7825 */ /* 0x000fe200078e0274 */
[----:B------:R2:W-:Y:S03]  /*ef40*/  @P3 STG.E [R6.64], R11 ;  /* 0x0000000b06003986 */ /* 0x0005e6000c101904 */
[C---:B------:R-:W-:Y:S01]  /*ef50*/  IMAD.WIDE R118, R15.reuse, 0x4, R118 ;  /* 0x000000040f767825 */ /* 0x040fe200078e0276 */
[----:B------:R2:W-:Y:S03]  /*ef60*/  @P4 STG.E [R8.64], R98 ;  /* 0x0000006208004986 */ /* 0x0005e6000c101904 */
[----:B------:R-:W-:Y:S01]  /*ef70*/  IMAD.WIDE R116, R15, 0x4, R116 ;  /* 0x000000040f747825 */ /* 0x000fe200078e0274 */
[----:B------:R2:W-:Y:S04]  /*ef80*/  @P5 STG.E [R12.64], R26 ;  /* 0x0000001a0c005986 */ /* 0x0005e8000c101904 */
[----:B------:R2:W-:Y:S01]  /*ef90*/  @P1 STG.E [R118.64], R99 ;  /* 0x0000006376001986 */ /* 0x0005e2000c101904 */
[----:B------:R-:W-:Y:S05]  /*efa0*/  @!P2 EXIT ;  /* 0x000000000000a94d */ /* 0x000fea0003800000 */
[----:B------:R-:W-:Y:S01]  /*efb0*/  STG.E [R116.64], R27 ;  /* 0x0000001b74007986 */ /* 0x000fe2000c101904 */
[----:B------:R-:W-:Y:S05]  /*efc0*/  EXIT ;  /* 0x000000000000794d */ /* 0x000fea0003800000 */
.L_x_2:
[----:B------:R-:W-:-:S00]  /*efd0*/  BRA `(.L_x_2) ;  /* 0xfffffff000007947 */ /* 0x000fc0000383ffff */
[----:B------:R-:W-:-:S00]  /*efe0*/  NOP ;  /* 0x0000000000007918 */ /* 0x000fc00000000000 */
        /* <DEDUP_REMOVED lines=9> */
.L_x_3:


//--------------------- .nv.shared.matmul_kernel  --------------------------
	.section	.nv.shared.matmul_kernel,"aw",@nobits
	.sectionflags	@""
	.align	16
